//
// Generated by NVIDIA NVVM Compiler
//
// Compiler Build ID: CL-36424714
// Cuda compilation tools, release 13.0, V13.0.88
// Based on NVVM 20.0.0
//

.version 9.0
.target sm_100
.address_size 64

.global .align 4 .b8 __cudart_i2opi_f[24] = {65, 144, 67, 60, 153, 149, 98, 219, 192, 221, 52, 245, 209, 87, 39, 252, 41, 21, 68, 78, 110, 131, 249, 162};

.entry _ZN14gpu_algorithms4cuda38ComplexStreamSequentialIndex2DFFTShiftEPK6float2PS1_jj(
	.param .u64 .ptr .align 1 _ZN14gpu_algorithms4cuda38ComplexStreamSequentialIndex2DFFTShiftEPK6float2PS1_jj_param_0,
	.param .u64 .ptr .align 1 _ZN14gpu_algorithms4cuda38ComplexStreamSequentialIndex2DFFTShiftEPK6float2PS1_jj_param_1,
	.param .u32 _ZN14gpu_algorithms4cuda38ComplexStreamSequentialIndex2DFFTShiftEPK6float2PS1_jj_param_2,
	.param .u32 _ZN14gpu_algorithms4cuda38ComplexStreamSequentialIndex2DFFTShiftEPK6float2PS1_jj_param_3
)
{
	.reg .pred 	%p<7>;
	.reg .b32 	%r<31>;
	.reg .b32 	%f<3>;
	.reg .b64 	%rd<9>;

	ld.param.u64 	%rd3, [_ZN14gpu_algorithms4cuda38ComplexStreamSequentialIndex2DFFTShiftEPK6float2PS1_jj_param_0];
	ld.param.u64 	%rd4, [_ZN14gpu_algorithms4cuda38ComplexStreamSequentialIndex2DFFTShiftEPK6float2PS1_jj_param_1];
	ld.param.u32 	%r7, [_ZN14gpu_algorithms4cuda38ComplexStreamSequentialIndex2DFFTShiftEPK6float2PS1_jj_param_2];
	ld.param.u32 	%r8, [_ZN14gpu_algorithms4cuda38ComplexStreamSequentialIndex2DFFTShiftEPK6float2PS1_jj_param_3];
	mov.u32 	%r1, %ntid.x;
	mov.u32 	%r9, %ctaid.x;
	mov.u32 	%r10, %tid.x;
	mad.lo.s32 	%r30, %r9, %r1, %r10;
	setp.ge.u32 	%p1, %r30, %r7;
	@%p1 bra 	$L__BB0_3;
	add.s32 	%r11, %r8, -1;
	shr.u32 	%r12, %r11, 31;
	add.s32 	%r13, %r11, %r12;
	shr.s32 	%r14, %r13, 1;
	neg.s32 	%r3, %r14;
	mov.u32 	%r15, %nctaid.x;
	mul.lo.s32 	%r4, %r1, %r15;
	cvta.to.global.u64 	%rd1, %rd3;
	cvta.to.global.u64 	%rd2, %rd4;
$L__BB0_2:
	div.u32 	%r16, %r30, %r8;
	mul.lo.s32 	%r17, %r16, %r8;
	sub.s32 	%r18, %r30, %r17;
	add.s32 	%r19, %r18, %r3;
	add.s32 	%r20, %r16, %r3;
	setp.lt.s32 	%p2, %r19, 0;
	setp.lt.s32 	%p3, %r19, %r8;
	selp.b32 	%r21, 0, %r8, %p3;
	neg.s32 	%r22, %r21;
	selp.b32 	%r23, %r8, %r22, %p2;
	add.s32 	%r24, %r23, %r19;
	setp.lt.s32 	%p4, %r20, 0;
	setp.lt.s32 	%p5, %r20, %r8;
	selp.b32 	%r25, 0, %r8, %p5;
	neg.s32 	%r26, %r25;
	selp.b32 	%r27, %r8, %r26, %p4;
	add.s32 	%r28, %r27, %r20;
	mad.lo.s32 	%r29, %r28, %r8, %r24;
	mul.wide.u32 	%rd5, %r29, 8;
	add.s64 	%rd6, %rd2, %rd5;
	mul.wide.u32 	%rd7, %r30, 8;
	add.s64 	%rd8, %rd1, %rd7;
	ld.global.v2.f32 	{%f1, %f2}, [%rd8];
	st.global.v2.f32 	[%rd6], {%f1, %f2};
	add.s32 	%r30, %r30, %r4;
	setp.lt.u32 	%p6, %r30, %r7;
	@%p6 bra 	$L__BB0_2;
$L__BB0_3:
	ret;

}
.entry _ZN14gpu_algorithms4cuda27ComplexPointwiseMulAndScaleEP6float2PKS1_jf(
	.param .u64 .ptr .align 1 _ZN14gpu_algorithms4cuda27ComplexPointwiseMulAndScaleEP6float2PKS1_jf_param_0,
	.param .u64 .ptr .align 1 _ZN14gpu_algorithms4cuda27ComplexPointwiseMulAndScaleEP6float2PKS1_jf_param_1,
	.param .u32 _ZN14gpu_algorithms4cuda27ComplexPointwiseMulAndScaleEP6float2PKS1_jf_param_2,
	.param .f32 _ZN14gpu_algorithms4cuda27ComplexPointwiseMulAndScaleEP6float2PKS1_jf_param_3
)
{
	.reg .pred 	%p<3>;
	.reg .b32 	%r<11>;
	.reg .b32 	%f<13>;
	.reg .b64 	%rd<8>;

	ld.param.u64 	%rd3, [_ZN14gpu_algorithms4cuda27ComplexPointwiseMulAndScaleEP6float2PKS1_jf_param_0];
	ld.param.u64 	%rd4, [_ZN14gpu_algorithms4cuda27ComplexPointwiseMulAndScaleEP6float2PKS1_jf_param_1];
	ld.param.u32 	%r6, [_ZN14gpu_algorithms4cuda27ComplexPointwiseMulAndScaleEP6float2PKS1_jf_param_2];
	ld.param.f32 	%f1, [_ZN14gpu_algorithms4cuda27ComplexPointwiseMulAndScaleEP6float2PKS1_jf_param_3];
	mov.u32 	%r1, %ntid.x;
	mov.u32 	%r7, %ctaid.x;
	mov.u32 	%r8, %tid.x;
	mad.lo.s32 	%r10, %r7, %r1, %r8;
	setp.ge.u32 	%p1, %r10, %r6;
	@%p1 bra 	$L__BB1_3;
	mov.u32 	%r9, %nctaid.x;
	mul.lo.s32 	%r3, %r1, %r9;
	cvta.to.global.u64 	%rd1, %rd3;
	cvta.to.global.u64 	%rd2, %rd4;
$L__BB1_2:
	mul.wide.u32 	%rd5, %r10, 8;
	add.s64 	%rd6, %rd1, %rd5;
	ld.global.v2.f32 	{%f2, %f3}, [%rd6];
	add.s64 	%rd7, %rd2, %rd5;
	ld.global.v2.f32 	{%f4, %f5}, [%rd7];
	mul.f32 	%f6, %f2, %f4;
	mul.f32 	%f7, %f3, %f5;
	sub.f32 	%f8, %f6, %f7;
	mul.f32 	%f9, %f2, %f5;
	fma.rn.f32 	%f10, %f3, %f4, %f9;
	div.rn.f32 	%f11, %f8, %f1;
	div.rn.f32 	%f12, %f10, %f1;
	st.global.v2.f32 	[%rd6], {%f11, %f12};
	add.s32 	%r10, %r10, %r3;
	setp.lt.u32 	%p2, %r10, %r6;
	@%p2 bra 	$L__BB1_2;
$L__BB1_3:
	ret;

}
.entry _ZN14gpu_algorithms4cuda37ComplexPointwiseNormalizedCorrelationEP6float2PKS1_jf(
	.param .u64 .ptr .align 1 _ZN14gpu_algorithms4cuda37ComplexPointwiseNormalizedCorrelationEP6float2PKS1_jf_param_0,
	.param .u64 .ptr .align 1 _ZN14gpu_algorithms4cuda37ComplexPointwiseNormalizedCorrelationEP6float2PKS1_jf_param_1,
	.param .u32 _ZN14gpu_algorithms4cuda37ComplexPointwiseNormalizedCorrelationEP6float2PKS1_jf_param_2,
	.param .f32 _ZN14gpu_algorithms4cuda37ComplexPointwiseNormalizedCorrelationEP6float2PKS1_jf_param_3
)
{
	.reg .pred 	%p<4>;
	.reg .b32 	%r<11>;
	.reg .b32 	%f<28>;
	.reg .b64 	%rd<8>;

	ld.param.u64 	%rd4, [_ZN14gpu_algorithms4cuda37ComplexPointwiseNormalizedCorrelationEP6float2PKS1_jf_param_0];
	ld.param.u64 	%rd5, [_ZN14gpu_algorithms4cuda37ComplexPointwiseNormalizedCorrelationEP6float2PKS1_jf_param_1];
	ld.param.u32 	%r6, [_ZN14gpu_algorithms4cuda37ComplexPointwiseNormalizedCorrelationEP6float2PKS1_jf_param_2];
	ld.param.f32 	%f8, [_ZN14gpu_algorithms4cuda37ComplexPointwiseNormalizedCorrelationEP6float2PKS1_jf_param_3];
	mov.u32 	%r1, %ntid.x;
	mov.u32 	%r7, %ctaid.x;
	mov.u32 	%r8, %tid.x;
	mad.lo.s32 	%r10, %r7, %r1, %r8;
	setp.ge.u32 	%p1, %r10, %r6;
	@%p1 bra 	$L__BB2_5;
	mov.u32 	%r9, %nctaid.x;
	mul.lo.s32 	%r3, %r1, %r9;
	cvta.to.global.u64 	%rd1, %rd4;
	cvta.to.global.u64 	%rd2, %rd5;
$L__BB2_2:
	mul.wide.u32 	%rd6, %r10, 8;
	add.s64 	%rd3, %rd1, %rd6;
	ld.global.v2.f32 	{%f10, %f11}, [%rd3];
	div.rn.f32 	%f12, %f10, %f8;
	div.rn.f32 	%f13, %f11, %f8;
	add.s64 	%rd7, %rd2, %rd6;
	ld.global.v2.f32 	{%f14, %f15}, [%rd7];
	div.rn.f32 	%f16, %f14, %f8;
	neg.f32 	%f17, %f15;
	div.rn.f32 	%f18, %f17, %f8;
	mul.f32 	%f19, %f12, %f16;
	mul.f32 	%f20, %f13, %f18;
	sub.f32 	%f1, %f19, %f20;
	mul.f32 	%f21, %f12, %f18;
	fma.rn.f32 	%f2, %f13, %f16, %f21;
	mul.f32 	%f22, %f2, %f2;
	fma.rn.f32 	%f23, %f1, %f1, %f22;
	sqrt.rn.f32 	%f3, %f23;
	setp.leu.f32 	%p2, %f3, 0f00000000;
	mov.f32 	%f26, 0f00000000;
	mov.f32 	%f27, %f26;
	@%p2 bra 	$L__BB2_4;
	div.rn.f32 	%f27, %f1, %f3;
	div.rn.f32 	%f26, %f2, %f3;
$L__BB2_4:
	div.rn.f32 	%f24, %f27, %f8;
	div.rn.f32 	%f25, %f26, %f8;
	st.global.v2.f32 	[%rd3], {%f24, %f25};
	add.s32 	%r10, %r10, %r3;
	setp.lt.u32 	%p3, %r10, %r6;
	@%p3 bra 	$L__BB2_2;
$L__BB2_5:
	ret;

}
.entry _ZN14gpu_algorithms4cuda6RotateEPK6float2PS1_jjf(
	.param .u64 .ptr .align 1 _ZN14gpu_algorithms4cuda6RotateEPK6float2PS1_jjf_param_0,
	.param .u64 .ptr .align 1 _ZN14gpu_algorithms4cuda6RotateEPK6float2PS1_jjf_param_1,
	.param .u32 _ZN14gpu_algorithms4cuda6RotateEPK6float2PS1_jjf_param_2,
	.param .u32 _ZN14gpu_algorithms4cuda6RotateEPK6float2PS1_jjf_param_3,
	.param .f32 _ZN14gpu_algorithms4cuda6RotateEPK6float2PS1_jjf_param_4
)
{
	.local .align 4 .b8 	__local_depot3[28];
	.reg .b64 	%SP;
	.reg .b64 	%SPL;
	.reg .pred 	%p<40>;
	.reg .b32 	%r<170>;
	.reg .b32 	%f<128>;
	.reg .b64 	%rd<84>;
	.reg .b64 	%fd<9>;

	mov.u64 	%SPL, __local_depot3;
	ld.param.u64 	%rd22, [_ZN14gpu_algorithms4cuda6RotateEPK6float2PS1_jjf_param_0];
	ld.param.u32 	%r57, [_ZN14gpu_algorithms4cuda6RotateEPK6float2PS1_jjf_param_2];
	ld.param.u32 	%r58, [_ZN14gpu_algorithms4cuda6RotateEPK6float2PS1_jjf_param_3];
	ld.param.f32 	%f27, [_ZN14gpu_algorithms4cuda6RotateEPK6float2PS1_jjf_param_4];
	add.u64 	%rd1, %SPL, 0;
	add.u64 	%rd2, %SPL, 0;
	add.u64 	%rd3, %SPL, 0;
	add.u64 	%rd4, %SPL, 0;
	mov.u32 	%r59, %ntid.x;
	mov.u32 	%r60, %ctaid.x;
	mov.u32 	%r61, %tid.x;
	mad.lo.s32 	%r153, %r60, %r59, %r61;
	add.s32 	%r2, %r58, -1;
	setp.ge.u32 	%p2, %r153, %r57;
	@%p2 bra 	$L__BB3_31;
	cvta.to.global.u64 	%rd5, %rd22;
	mul.f32 	%f28, %f27, 0f3F22F983;
	cvt.rni.s32.f32 	%r62, %f28;
	cvt.rn.f32.s32 	%f29, %r62;
	fma.rn.f32 	%f30, %f29, 0fBFC90FDA, %f27;
	fma.rn.f32 	%f31, %f29, 0fB3A22168, %f30;
	fma.rn.f32 	%f32, %f29, 0fA7C234C5, %f31;
	abs.f32 	%f33, %f27;
	setp.ltu.f32 	%p3, %f33, 0f47CE4780;
	setp.eq.f32 	%p4, %f33, 0f7F800000;
	mov.b32 	%r3, %f27;
	shr.u32 	%r63, %r3, 23;
	and.b32  	%r64, %r63, 224;
	add.s32 	%r65, %r64, -128;
	shl.b32 	%r66, %r3, 8;
	or.b32  	%r4, %r66, -2147483648;
	shr.u32 	%r67, %r65, 5;
	and.b32  	%r5, %r63, 31;
	mul.wide.u32 	%rd28, %r67, 4;
	sub.s64 	%rd6, %rd4, %rd28;
	mov.f32 	%f34, 0f00000000;
	mul.rn.f32 	%f35, %f27, %f34;
	sub.s64 	%rd7, %rd3, %rd28;
	sub.s64 	%rd8, %rd2, %rd28;
	sub.s64 	%rd9, %rd1, %rd28;
	or.pred  	%p1, %p3, %p4;
	selp.b32 	%r6, %r62, 0, %p3;
	selp.f32 	%f1, %f32, %f35, %p3;
$L__BB3_2:
	div.u32 	%r8, %r153, %r58;
	shr.u32 	%r68, %r2, 1;
	mad.lo.s32 	%r69, %r8, %r58, %r68;
	sub.s32 	%r70, %r153, %r69;
	cvt.rn.f32.s32 	%f2, %r70;
	mov.u32 	%r157, %r6;
	mov.f32 	%f121, %f1;
	@%p1 bra 	$L__BB3_8;
	mov.b64 	%rd80, 0;
	mov.b32 	%r154, 0;
	mov.u64 	%rd78, __cudart_i2opi_f;
	mov.u64 	%rd79, %rd4;
$L__BB3_4:
	.pragma "nounroll";
	ld.global.nc.u32 	%r72, [%rd78];
	mad.wide.u32 	%rd31, %r72, %r4, %rd80;
	shr.u64 	%rd80, %rd31, 32;
	st.local.u32 	[%rd79], %rd31;
	add.s32 	%r154, %r154, 1;
	add.s64 	%rd79, %rd79, 4;
	add.s64 	%rd78, %rd78, 4;
	setp.ne.s32 	%p5, %r154, 6;
	@%p5 bra 	$L__BB3_4;
	setp.eq.s32 	%p6, %r5, 0;
	st.local.u32 	[%rd4+24], %rd80;
	ld.local.u32 	%r155, [%rd6+24];
	ld.local.u32 	%r156, [%rd6+20];
	@%p6 bra 	$L__BB3_7;
	shf.l.wrap.b32 	%r155, %r156, %r155, %r5;
	ld.local.u32 	%r73, [%rd6+16];
	shf.l.wrap.b32 	%r156, %r73, %r156, %r5;
$L__BB3_7:
	setp.lt.s32 	%p7, %r3, 0;
	shr.u32 	%r74, %r155, 30;
	shf.l.wrap.b32 	%r75, %r156, %r155, 2;
	shl.b32 	%r76, %r156, 2;
	shr.u32 	%r77, %r75, 31;
	add.s32 	%r78, %r77, %r74;
	neg.s32 	%r79, %r78;
	selp.b32 	%r157, %r79, %r78, %p7;
	xor.b32  	%r80, %r75, %r3;
	shr.s32 	%r81, %r75, 31;
	xor.b32  	%r82, %r81, %r75;
	xor.b32  	%r83, %r81, %r76;
	cvt.u64.u32 	%rd32, %r82;
	shl.b64 	%rd33, %rd32, 32;
	cvt.u64.u32 	%rd34, %r83;
	or.b64  	%rd35, %rd33, %rd34;
	cvt.rn.f64.s64 	%fd1, %rd35;
	mul.f64 	%fd2, %fd1, 0d3BF921FB54442D19;
	cvt.rn.f32.f64 	%f36, %fd2;
	neg.f32 	%f37, %f36;
	setp.lt.s32 	%p8, %r80, 0;
	selp.f32 	%f121, %f37, %f36, %p8;
$L__BB3_8:
	add.s32 	%r84, %r157, 1;
	mul.rn.f32 	%f38, %f121, %f121;
	and.b32  	%r85, %r157, 1;
	setp.eq.b32 	%p9, %r85, 1;
	selp.f32 	%f39, %f121, 0f3F800000, %p9;
	fma.rn.f32 	%f40, %f38, %f39, 0f00000000;
	fma.rn.f32 	%f41, %f38, 0f37CBAC00, 0fBAB607ED;
	selp.f32 	%f42, 0fB94D4153, %f41, %p9;
	selp.f32 	%f43, 0f3C0885E4, 0f3D2AAABB, %p9;
	fma.rn.f32 	%f44, %f42, %f38, %f43;
	selp.f32 	%f45, 0fBE2AAAA8, 0fBEFFFFFF, %p9;
	fma.rn.f32 	%f46, %f44, %f38, %f45;
	fma.rn.f32 	%f47, %f46, %f40, %f39;
	and.b32  	%r86, %r84, 2;
	setp.eq.s32 	%p10, %r86, 0;
	mov.f32 	%f48, 0f00000000;
	sub.f32 	%f49, %f48, %f47;
	selp.f32 	%f5, %f47, %f49, %p10;
	shr.u32 	%r87, %r2, 1;
	sub.s32 	%r88, %r8, %r87;
	cvt.rn.f32.s32 	%f6, %r88;
	mov.u32 	%r161, %r6;
	mov.f32 	%f122, %f1;
	@%p1 bra 	$L__BB3_14;
	mov.b64 	%rd81, 0;
	mov.b32 	%r158, 0;
$L__BB3_10:
	.pragma "nounroll";
	mul.wide.u32 	%rd37, %r158, 4;
	mov.u64 	%rd38, __cudart_i2opi_f;
	add.s64 	%rd39, %rd38, %rd37;
	ld.global.nc.u32 	%r90, [%rd39];
	mad.wide.u32 	%rd40, %r90, %r4, %rd81;
	shr.u64 	%rd81, %rd40, 32;
	add.s64 	%rd41, %rd3, %rd37;
	st.local.u32 	[%rd41], %rd40;
	add.s32 	%r158, %r158, 1;
	setp.ne.s32 	%p11, %r158, 6;
	@%p11 bra 	$L__BB3_10;
	setp.eq.s32 	%p12, %r5, 0;
	st.local.u32 	[%rd3+24], %rd81;
	ld.local.u32 	%r159, [%rd7+24];
	ld.local.u32 	%r160, [%rd7+20];
	@%p12 bra 	$L__BB3_13;
	shf.l.wrap.b32 	%r159, %r160, %r159, %r5;
	ld.local.u32 	%r91, [%rd7+16];
	shf.l.wrap.b32 	%r160, %r91, %r160, %r5;
$L__BB3_13:
	setp.lt.s32 	%p13, %r3, 0;
	shr.u32 	%r92, %r159, 30;
	shf.l.wrap.b32 	%r93, %r160, %r159, 2;
	shl.b32 	%r94, %r160, 2;
	shr.u32 	%r95, %r93, 31;
	add.s32 	%r96, %r95, %r92;
	neg.s32 	%r97, %r96;
	selp.b32 	%r161, %r97, %r96, %p13;
	xor.b32  	%r98, %r93, %r3;
	shr.s32 	%r99, %r93, 31;
	xor.b32  	%r100, %r99, %r93;
	xor.b32  	%r101, %r99, %r94;
	cvt.u64.u32 	%rd42, %r100;
	shl.b64 	%rd43, %rd42, 32;
	cvt.u64.u32 	%rd44, %r101;
	or.b64  	%rd45, %rd43, %rd44;
	cvt.rn.f64.s64 	%fd3, %rd45;
	mul.f64 	%fd4, %fd3, 0d3BF921FB54442D19;
	cvt.rn.f32.f64 	%f50, %fd4;
	neg.f32 	%f51, %f50;
	setp.lt.s32 	%p14, %r98, 0;
	selp.f32 	%f122, %f51, %f50, %p14;
$L__BB3_14:
	mul.rn.f32 	%f52, %f122, %f122;
	and.b32  	%r102, %r161, 1;
	setp.eq.b32 	%p15, %r102, 1;
	selp.f32 	%f53, 0f3F800000, %f122, %p15;
	fma.rn.f32 	%f54, %f52, %f53, 0f00000000;
	fma.rn.f32 	%f55, %f52, 0f37CBAC00, 0fBAB607ED;
	selp.f32 	%f56, %f55, 0fB94D4153, %p15;
	selp.f32 	%f57, 0f3D2AAABB, 0f3C0885E4, %p15;
	fma.rn.f32 	%f58, %f56, %f52, %f57;
	selp.f32 	%f59, 0fBEFFFFFF, 0fBE2AAAA8, %p15;
	fma.rn.f32 	%f60, %f58, %f52, %f59;
	fma.rn.f32 	%f61, %f60, %f54, %f53;
	and.b32  	%r103, %r161, 2;
	setp.eq.s32 	%p16, %r103, 0;
	mov.f32 	%f62, 0f00000000;
	sub.f32 	%f63, %f62, %f61;
	selp.f32 	%f64, %f61, %f63, %p16;
	mul.f32 	%f65, %f64, %f6;
	mul.f32 	%f66, %f5, %f2;
	sub.f32 	%f9, %f66, %f65;
	mov.u32 	%r165, %r6;
	mov.f32 	%f123, %f1;
	@%p1 bra 	$L__BB3_20;
	mov.b64 	%rd82, 0;
	mov.b32 	%r162, 0;
$L__BB3_16:
	.pragma "nounroll";
	mul.wide.u32 	%rd47, %r162, 4;
	mov.u64 	%rd48, __cudart_i2opi_f;
	add.s64 	%rd49, %rd48, %rd47;
	ld.global.nc.u32 	%r105, [%rd49];
	mad.wide.u32 	%rd50, %r105, %r4, %rd82;
	shr.u64 	%rd82, %rd50, 32;
	add.s64 	%rd51, %rd2, %rd47;
	st.local.u32 	[%rd51], %rd50;
	add.s32 	%r162, %r162, 1;
	setp.ne.s32 	%p17, %r162, 6;
	@%p17 bra 	$L__BB3_16;
	setp.eq.s32 	%p18, %r5, 0;
	st.local.u32 	[%rd2+24], %rd82;
	ld.local.u32 	%r163, [%rd8+24];
	ld.local.u32 	%r164, [%rd8+20];
	@%p18 bra 	$L__BB3_19;
	shf.l.wrap.b32 	%r163, %r164, %r163, %r5;
	ld.local.u32 	%r106, [%rd8+16];
	shf.l.wrap.b32 	%r164, %r106, %r164, %r5;
$L__BB3_19:
	setp.lt.s32 	%p19, %r3, 0;
	shr.u32 	%r107, %r163, 30;
	shf.l.wrap.b32 	%r108, %r164, %r163, 2;
	shl.b32 	%r109, %r164, 2;
	shr.u32 	%r110, %r108, 31;
	add.s32 	%r111, %r110, %r107;
	neg.s32 	%r112, %r111;
	selp.b32 	%r165, %r112, %r111, %p19;
	xor.b32  	%r113, %r108, %r3;
	shr.s32 	%r114, %r108, 31;
	xor.b32  	%r115, %r114, %r108;
	xor.b32  	%r116, %r114, %r109;
	cvt.u64.u32 	%rd52, %r115;
	shl.b64 	%rd53, %rd52, 32;
	cvt.u64.u32 	%rd54, %r116;
	or.b64  	%rd55, %rd53, %rd54;
	cvt.rn.f64.s64 	%fd5, %rd55;
	mul.f64 	%fd6, %fd5, 0d3BF921FB54442D19;
	cvt.rn.f32.f64 	%f67, %fd6;
	neg.f32 	%f68, %f67;
	setp.lt.s32 	%p20, %r113, 0;
	selp.f32 	%f123, %f68, %f67, %p20;
$L__BB3_20:
	mul.rn.f32 	%f69, %f123, %f123;
	and.b32  	%r117, %r165, 1;
	setp.eq.b32 	%p21, %r117, 1;
	selp.f32 	%f70, 0f3F800000, %f123, %p21;
	fma.rn.f32 	%f71, %f69, %f70, 0f00000000;
	fma.rn.f32 	%f72, %f69, 0f37CBAC00, 0fBAB607ED;
	selp.f32 	%f73, %f72, 0fB94D4153, %p21;
	selp.f32 	%f74, 0f3D2AAABB, 0f3C0885E4, %p21;
	fma.rn.f32 	%f75, %f73, %f69, %f74;
	selp.f32 	%f76, 0fBEFFFFFF, 0fBE2AAAA8, %p21;
	fma.rn.f32 	%f77, %f75, %f69, %f76;
	fma.rn.f32 	%f78, %f77, %f71, %f70;
	and.b32  	%r118, %r165, 2;
	setp.eq.s32 	%p22, %r118, 0;
	mov.f32 	%f79, 0f00000000;
	sub.f32 	%f80, %f79, %f78;
	selp.f32 	%f81, %f78, %f80, %p22;
	mul.f32 	%f12, %f81, %f2;
	mov.u32 	%r169, %r6;
	mov.f32 	%f124, %f1;
	@%p1 bra 	$L__BB3_26;
	mov.b64 	%rd83, 0;
	mov.b32 	%r166, 0;
$L__BB3_22:
	.pragma "nounroll";
	mul.wide.u32 	%rd57, %r166, 4;
	mov.u64 	%rd58, __cudart_i2opi_f;
	add.s64 	%rd59, %rd58, %rd57;
	ld.global.nc.u32 	%r120, [%rd59];
	mad.wide.u32 	%rd60, %r120, %r4, %rd83;
	shr.u64 	%rd83, %rd60, 32;
	add.s64 	%rd61, %rd1, %rd57;
	st.local.u32 	[%rd61], %rd60;
	add.s32 	%r166, %r166, 1;
	setp.ne.s32 	%p23, %r166, 6;
	@%p23 bra 	$L__BB3_22;
	setp.eq.s32 	%p24, %r5, 0;
	st.local.u32 	[%rd1+24], %rd83;
	ld.local.u32 	%r167, [%rd9+24];
	ld.local.u32 	%r168, [%rd9+20];
	@%p24 bra 	$L__BB3_25;
	shf.l.wrap.b32 	%r167, %r168, %r167, %r5;
	ld.local.u32 	%r121, [%rd9+16];
	shf.l.wrap.b32 	%r168, %r121, %r168, %r5;
$L__BB3_25:
	setp.lt.s32 	%p25, %r3, 0;
	shr.u32 	%r122, %r167, 30;
	shf.l.wrap.b32 	%r123, %r168, %r167, 2;
	shl.b32 	%r124, %r168, 2;
	shr.u32 	%r125, %r123, 31;
	add.s32 	%r126, %r125, %r122;
	neg.s32 	%r127, %r126;
	selp.b32 	%r169, %r127, %r126, %p25;
	xor.b32  	%r128, %r123, %r3;
	shr.s32 	%r129, %r123, 31;
	xor.b32  	%r130, %r129, %r123;
	xor.b32  	%r131, %r129, %r124;
	cvt.u64.u32 	%rd62, %r130;
	shl.b64 	%rd63, %rd62, 32;
	cvt.u64.u32 	%rd64, %r131;
	or.b64  	%rd65, %rd63, %rd64;
	cvt.rn.f64.s64 	%fd7, %rd65;
	mul.f64 	%fd8, %fd7, 0d3BF921FB54442D19;
	cvt.rn.f32.f64 	%f82, %fd8;
	neg.f32 	%f83, %f82;
	setp.lt.s32 	%p26, %r128, 0;
	selp.f32 	%f124, %f83, %f82, %p26;
$L__BB3_26:
	add.s32 	%r132, %r169, 1;
	mul.rn.f32 	%f85, %f124, %f124;
	and.b32  	%r133, %r169, 1;
	setp.eq.b32 	%p27, %r133, 1;
	selp.f32 	%f86, %f124, 0f3F800000, %p27;
	fma.rn.f32 	%f87, %f85, %f86, 0f00000000;
	fma.rn.f32 	%f88, %f85, 0f37CBAC00, 0fBAB607ED;
	selp.f32 	%f89, 0fB94D4153, %f88, %p27;
	selp.f32 	%f90, 0f3C0885E4, 0f3D2AAABB, %p27;
	fma.rn.f32 	%f91, %f89, %f85, %f90;
	selp.f32 	%f92, 0fBE2AAAA8, 0fBEFFFFFF, %p27;
	fma.rn.f32 	%f93, %f91, %f85, %f92;
	fma.rn.f32 	%f94, %f93, %f87, %f86;
	and.b32  	%r134, %r132, 2;
	setp.eq.s32 	%p28, %r134, 0;
	mov.f32 	%f125, 0f00000000;
	sub.f32 	%f95, %f125, %f94;
	selp.f32 	%f96, %f94, %f95, %p28;
	fma.rn.f32 	%f97, %f96, %f6, %f12;
	shr.u32 	%r135, %r2, 1;
	cvt.rn.f32.u32 	%f98, %r135;
	add.f32 	%f15, %f9, %f98;
	add.f32 	%f16, %f97, %f98;
	cvt.rmi.f32.f32 	%f99, %f15;
	cvt.rzi.s32.f32 	%r136, %f99;
	cvt.rpi.f32.f32 	%f100, %f15;
	cvt.rzi.s32.f32 	%r137, %f100;
	cvt.rmi.f32.f32 	%f101, %f16;
	cvt.rzi.s32.f32 	%r138, %f101;
	cvt.rpi.f32.f32 	%f102, %f16;
	cvt.rzi.s32.f32 	%r139, %f102;
	setp.lt.s32 	%p29, %r136, 0;
	setp.lt.u32 	%p30, %r136, %r58;
	selp.b32 	%r140, %r136, %r2, %p30;
	selp.b32 	%r49, 0, %r140, %p29;
	setp.lt.s32 	%p31, %r137, 0;
	setp.lt.u32 	%p32, %r137, %r58;
	selp.b32 	%r141, %r137, %r2, %p32;
	selp.b32 	%r50, 0, %r141, %p31;
	setp.lt.s32 	%p33, %r138, 0;
	setp.lt.u32 	%p34, %r138, %r58;
	selp.b32 	%r142, %r138, %r2, %p34;
	selp.b32 	%r51, 0, %r142, %p33;
	setp.lt.s32 	%p35, %r139, 0;
	setp.lt.u32 	%p36, %r139, %r58;
	selp.b32 	%r143, %r139, %r2, %p36;
	selp.b32 	%r144, 0, %r143, %p35;
	mul.lo.s32 	%r145, %r51, %r58;
	add.s32 	%r146, %r145, %r49;
	mul.lo.s32 	%r147, %r144, %r58;
	add.s32 	%r52, %r147, %r49;
	add.s32 	%r148, %r145, %r50;
	add.s32 	%r53, %r147, %r50;
	mul.wide.u32 	%rd66, %r146, 8;
	add.s64 	%rd67, %rd5, %rd66;
	ld.global.f32 	%f17, [%rd67];
	mul.wide.u32 	%rd68, %r148, 8;
	add.s64 	%rd69, %rd5, %rd68;
	ld.global.f32 	%f18, [%rd69];
	sub.s32 	%r54, %r51, %r144;
	abs.s32 	%r149, %r54;
	setp.lt.s32 	%p37, %r149, 1;
	mov.f32 	%f126, %f125;
	@%p37 bra 	$L__BB3_28;
	mul.wide.u32 	%rd70, %r53, 8;
	add.s64 	%rd71, %rd5, %rd70;
	ld.global.f32 	%f103, [%rd71];
	mul.wide.u32 	%rd72, %r52, 8;
	add.s64 	%rd73, %rd5, %rd72;
	ld.global.f32 	%f104, [%rd73];
	sub.f32 	%f105, %f17, %f104;
	cvt.rn.f32.s32 	%f106, %r54;
	div.rn.f32 	%f125, %f105, %f106;
	sub.f32 	%f107, %f18, %f103;
	div.rn.f32 	%f126, %f107, %f106;
$L__BB3_28:
	cvt.rn.f32.s32 	%f109, %r51;
	mul.f32 	%f110, %f125, %f109;
	sub.f32 	%f111, %f17, %f110;
	mul.f32 	%f112, %f126, %f109;
	sub.f32 	%f113, %f18, %f112;
	fma.rn.f32 	%f23, %f16, %f125, %f111;
	fma.rn.f32 	%f24, %f16, %f126, %f113;
	sub.s32 	%r55, %r49, %r50;
	abs.s32 	%r150, %r55;
	setp.lt.s32 	%p38, %r150, 1;
	mov.f32 	%f127, 0f00000000;
	@%p38 bra 	$L__BB3_30;
	sub.f32 	%f114, %f23, %f24;
	cvt.rn.f32.s32 	%f115, %r55;
	div.rn.f32 	%f127, %f114, %f115;
$L__BB3_30:
	ld.param.u64 	%rd77, [_ZN14gpu_algorithms4cuda6RotateEPK6float2PS1_jjf_param_1];
	cvt.rn.f32.s32 	%f116, %r49;
	mul.f32 	%f117, %f127, %f116;
	sub.f32 	%f118, %f23, %f117;
	fma.rn.f32 	%f119, %f15, %f127, %f118;
	cvta.to.global.u64 	%rd74, %rd77;
	mul.wide.u32 	%rd75, %r153, 8;
	add.s64 	%rd76, %rd74, %rd75;
	mov.f32 	%f120, 0f00000000;
	st.global.v2.f32 	[%rd76], {%f119, %f120};
	mov.u32 	%r151, %ntid.x;
	mov.u32 	%r152, %nctaid.x;
	mad.lo.s32 	%r153, %r151, %r152, %r153;
	setp.lt.u32 	%p39, %r153, %r57;
	@%p39 bra 	$L__BB3_2;
$L__BB3_31:
	ret;

}
.entry _ZN14gpu_algorithms4cuda9TranslateEPK6float2PS1_jjii(
	.param .u64 .ptr .align 1 _ZN14gpu_algorithms4cuda9TranslateEPK6float2PS1_jjii_param_0,
	.param .u64 .ptr .align 1 _ZN14gpu_algorithms4cuda9TranslateEPK6float2PS1_jjii_param_1,
	.param .u32 _ZN14gpu_algorithms4cuda9TranslateEPK6float2PS1_jjii_param_2,
	.param .u32 _ZN14gpu_algorithms4cuda9TranslateEPK6float2PS1_jjii_param_3,
	.param .u32 _ZN14gpu_algorithms4cuda9TranslateEPK6float2PS1_jjii_param_4,
	.param .u32 _ZN14gpu_algorithms4cuda9TranslateEPK6float2PS1_jjii_param_5
)
{
	.reg .pred 	%p<12>;
	.reg .b32 	%r<19>;
	.reg .b32 	%f<8>;
	.reg .b64 	%rd<9>;

	ld.param.u64 	%rd3, [_ZN14gpu_algorithms4cuda9TranslateEPK6float2PS1_jjii_param_0];
	ld.param.u64 	%rd4, [_ZN14gpu_algorithms4cuda9TranslateEPK6float2PS1_jjii_param_1];
	ld.param.u32 	%r8, [_ZN14gpu_algorithms4cuda9TranslateEPK6float2PS1_jjii_param_2];
	ld.param.u32 	%r9, [_ZN14gpu_algorithms4cuda9TranslateEPK6float2PS1_jjii_param_3];
	ld.param.u32 	%r10, [_ZN14gpu_algorithms4cuda9TranslateEPK6float2PS1_jjii_param_4];
	ld.param.u32 	%r11, [_ZN14gpu_algorithms4cuda9TranslateEPK6float2PS1_jjii_param_5];
	mov.u32 	%r1, %ntid.x;
	mov.u32 	%r12, %ctaid.x;
	mov.u32 	%r13, %tid.x;
	mad.lo.s32 	%r18, %r12, %r1, %r13;
	setp.ge.u32 	%p1, %r18, %r8;
	@%p1 bra 	$L__BB4_5;
	mov.u32 	%r14, %nctaid.x;
	mul.lo.s32 	%r3, %r1, %r14;
	cvta.to.global.u64 	%rd1, %rd3;
	cvta.to.global.u64 	%rd2, %rd4;
$L__BB4_2:
	div.u32 	%r15, %r18, %r9;
	mad.lo.s32 	%r16, %r15, %r9, %r10;
	sub.s32 	%r5, %r18, %r16;
	sub.s32 	%r6, %r15, %r11;
	setp.gt.s32 	%p2, %r5, -1;
	setp.lt.u32 	%p3, %r5, %r9;
	and.pred  	%p4, %p2, %p3;
	setp.gt.s32 	%p5, %r6, -1;
	setp.lt.u32 	%p6, %r6, %r9;
	and.pred  	%p7, %p5, %p6;
	and.pred  	%p9, %p4, %p7;
	mov.f32 	%f6, 0f00000000;
	not.pred 	%p10, %p9;
	mov.f32 	%f7, %f6;
	@%p10 bra 	$L__BB4_4;
	mad.lo.s32 	%r17, %r6, %r9, %r5;
	mul.wide.u32 	%rd5, %r17, 8;
	add.s64 	%rd6, %rd1, %rd5;
	ld.global.v2.f32 	{%f7, %f6}, [%rd6];
$L__BB4_4:
	mul.wide.u32 	%rd7, %r18, 8;
	add.s64 	%rd8, %rd2, %rd7;
	st.global.v2.f32 	[%rd8], {%f7, %f6};
	add.s32 	%r18, %r18, %r3;
	setp.lt.u32 	%p11, %r18, %r8;
	@%p11 bra 	$L__BB4_2;
$L__BB4_5:
	ret;

}


// ===== COMPILED SASS (sm_100) =====

	.target	sm_100

	.elftype	@"ET_EXEC"


//--------------------- .note.nv.tkinfo           --------------------------
	.section	.note.nv.tkinfo,"",@"SHT_NOTE"
	.sectionflags	@"SHF_NOTE_NV_TKINFO"
	.tkinfo
        /*0018*/ 	.word	0x00000002
        /*0030*/ 	.string	""
        /*0030*/ 	.string	"ptxas"
        /*0030*/ 	.string	"Cuda compilation tools, release 13.0, V13.0.88"
        /*0030*/ 	.string	"Build cuda_13.0.r13.0/compiler.36424714_0"
        /*0030*/ 	.string	"-arch sm_100 -m 64 "



//--------------------- .note.nv.cuinfo           --------------------------
	.section	.note.nv.cuinfo,"",@"SHT_NOTE"
	.sectionflags	@"SHF_NOTE_NV_CUINFO"
        /*0018*/ 	.short	0x0002
        /*001a*/ 	.short	0x0064
        /*001c*/ 	.short	0x0082
	.zero		2


//--------------------- .nv.info                  --------------------------
	.section	.nv.info,"",@"SHT_CUDA_INFO"
	.align	4


	//----- nvinfo : EIATTR_REGCOUNT
	.align		4
        /*0000*/ 	.byte	0x04, 0x2f
        /*0002*/ 	.short	(.L_2 - .L_1)
	.align		4
.L_1:
        /*0004*/ 	.word	index@(_ZN14gpu_algorithms4cuda38ComplexStreamSequentialIndex2DFFTShiftEPK6float2PS1_jj)
        /*0008*/ 	.word	0x00000016


	//----- nvinfo : EIATTR_FRAME_SIZE
	.align		4
.L_2:
        /*000c*/ 	.byte	0x04, 0x11
        /*000e*/ 	.short	(.L_4 - .L_3)
	.align		4
.L_3:
        /*0010*/ 	.word	index@(_ZN14gpu_algorithms4cuda38ComplexStreamSequentialIndex2DFFTShiftEPK6float2PS1_jj)
        /*0014*/ 	.word	0x00000000


	//----- nvinfo : EIATTR_REGCOUNT
	.align		4
.L_4:
        /*0018*/ 	.byte	0x04, 0x2f
        /*001a*/ 	.short	(.L_6 - .L_5)
	.align		4
.L_5:
        /*001c*/ 	.word	index@(_ZN14gpu_algorithms4cuda27ComplexPointwiseMulAndScaleEP6float2PKS1_jf)
        /*0020*/ 	.word	0x0000001a


	//----- nvinfo : EIATTR_FRAME_SIZE
	.align		4
.L_6:
        /*0024*/ 	.byte	0x04, 0x11
        /*0026*/ 	.short	(.L_8 - .L_7)
	.align		4
.L_7:
        /*0028*/ 	.word	index@($__internal_3_$__cuda_sm3x_div_rn_noftz_f32_slowpath)
        /*002c*/ 	.word	0x00000000


	//----- nvinfo : EIATTR_FRAME_SIZE
	.align		4
.L_8:
        /*0030*/ 	.byte	0x04, 0x11
        /*0032*/ 	.short	(.L_10 - .L_9)
	.align		4
.L_9:
        /*0034*/ 	.word	index@(_ZN14gpu_algorithms4cuda27ComplexPointwiseMulAndScaleEP6float2PKS1_jf)
        /*0038*/ 	.word	0x00000000


	//----- nvinfo : EIATTR_REGCOUNT
	.align		4
.L_10:
        /*003c*/ 	.byte	0x04, 0x2f
        /*003e*/ 	.short	(.L_12 - .L_11)
	.align		4
.L_11:
        /*0040*/ 	.word	index@(_ZN14gpu_algorithms4cuda37ComplexPointwiseNormalizedCorrelationEP6float2PKS1_jf)
        /*0044*/ 	.word	0x0000001e


	//----- nvinfo : EIATTR_FRAME_SIZE
	.align		4
.L_12:
        /*0048*/ 	.byte	0x04, 0x11
        /*004a*/ 	.short	(.L_14 - .L_13)
	.align		4
.L_13:
        /*004c*/ 	.word	index@($__internal_2_$__cuda_sm3x_div_rn_noftz_f32_slowpath)
        /*0050*/ 	.word	0x00000000


	//----- nvinfo : EIATTR_FRAME_SIZE
	.align		4
.L_14:
        /*0054*/ 	.byte	0x04, 0x11
        /*0056*/ 	.short	(.L_16 - .L_15)
	.align		4
.L_15:
        /*0058*/ 	.word	index@($__internal_1_$__cuda_sm20_sqrt_rn_f32_slowpath)
        /*005c*/ 	.word	0x00000000


	//----- nvinfo : EIATTR_FRAME_SIZE
	.align		4
.L_16:
        /*0060*/ 	.byte	0x04, 0x11
        /*0062*/ 	.short	(.L_18 - .L_17)
	.align		4
.L_17:
        /*0064*/ 	.word	index@(_ZN14gpu_algorithms4cuda37ComplexPointwiseNormalizedCorrelationEP6float2PKS1_jf)
        /*0068*/ 	.word	0x00000000


	//----- nvinfo : EIATTR_REGCOUNT
	.align		4
.L_18:
        /*006c*/ 	.byte	0x04, 0x2f
        /*006e*/ 	.short	(.L_20 - .L_19)
	.align		4
.L_19:
        /*0070*/ 	.word	index@(_ZN14gpu_algorithms4cuda6RotateEPK6float2PS1_jjf)
        /*0074*/ 	.word	0x00000021


	//----- nvinfo : EIATTR_FRAME_SIZE
	.align		4
.L_20:
        /*0078*/ 	.byte	0x04, 0x11
        /*007a*/ 	.short	(.L_22 - .L_21)
	.align		4
.L_21:
        /*007c*/ 	.word	index@($__internal_0_$__cuda_sm3x_div_rn_noftz_f32_slowpath)
        /*0080*/ 	.word	0x00000000


	//----- nvinfo : EIATTR_FRAME_SIZE
	.align		4
.L_22:
        /*0084*/ 	.byte	0x04, 0x11
        /*0086*/ 	.short	(.L_24 - .L_23)
	.align		4
.L_23:
        /*0088*/ 	.word	index@(_ZN14gpu_algorithms4cuda6RotateEPK6float2PS1_jjf)
        /*008c*/ 	.word	0x00000000


	//----- nvinfo : EIATTR_REGCOUNT
	.align		4
.L_24:
        /*0090*/ 	.byte	0x04, 0x2f
        /*0092*/ 	.short	(.L_26 - .L_25)
	.align		4
.L_25:
        /*0094*/ 	.word	index@(_ZN14gpu_algorithms4cuda9TranslateEPK6float2PS1_jjii)
        /*0098*/ 	.word	0x00000012


	//----- nvinfo : EIATTR_FRAME_SIZE
	.align		4
.L_26:
        /*009c*/ 	.byte	0x04, 0x11
        /*009e*/ 	.short	(.L_28 - .L_27)
	.align		4
.L_27:
        /*00a0*/ 	.word	index@(_ZN14gpu_algorithms4cuda9TranslateEPK6float2PS1_jjii)
        /*00a4*/ 	.word	0x00000000


	//----- nvinfo : EIATTR_MIN_STACK_SIZE
	.align		4
.L_28:
        /*00a8*/ 	.byte	0x04, 0x12
        /*00aa*/ 	.short	(.L_30 - .L_29)
	.align		4
.L_29:
        /*00ac*/ 	.word	index@(_ZN14gpu_algorithms4cuda9TranslateEPK6float2PS1_jjii)
        /*00b0*/ 	.word	0x00000000


	//----- nvinfo : EIATTR_MIN_STACK_SIZE
	.align		4
.L_30:
        /*00b4*/ 	.byte	0x04, 0x12
        /*00b6*/ 	.short	(.L_32 - .L_31)
	.align		4
.L_31:
        /*00b8*/ 	.word	index@(_ZN14gpu_algorithms4cuda6RotateEPK6float2PS1_jjf)
        /*00bc*/ 	.word	0x00000000


	//----- nvinfo : EIATTR_MIN_STACK_SIZE
	.align		4
.L_32:
        /*00c0*/ 	.byte	0x04, 0x12
        /*00c2*/ 	.short	(.L_34 - .L_33)
	.align		4
.L_33:
        /*00c4*/ 	.word	index@(_ZN14gpu_algorithms4cuda37ComplexPointwiseNormalizedCorrelationEP6float2PKS1_jf)
        /*00c8*/ 	.word	0x00000000


	//----- nvinfo : EIATTR_MIN_STACK_SIZE
	.align		4
.L_34:
        /*00cc*/ 	.byte	0x04, 0x12
        /*00ce*/ 	.short	(.L_36 - .L_35)
	.align		4
.L_35:
        /*00d0*/ 	.word	index@(_ZN14gpu_algorithms4cuda27ComplexPointwiseMulAndScaleEP6float2PKS1_jf)
        /*00d4*/ 	.word	0x00000000


	//----- nvinfo : EIATTR_MIN_STACK_SIZE
	.align		4
.L_36:
        /*00d8*/ 	.byte	0x04, 0x12
        /*00da*/ 	.short	(.L_38 - .L_37)
	.align		4
.L_37:
        /*00dc*/ 	.word	index@(_ZN14gpu_algorithms4cuda38ComplexStreamSequentialIndex2DFFTShiftEPK6float2PS1_jj)
        /*00e0*/ 	.word	0x00000000
.L_38:


//--------------------- .nv.compat                --------------------------
	.section	.nv.compat,"",@"SHT_CUDA_COMPAT_INFO"
	.align	4
        /*0000*/ 	.byte	0x02, 0x09, 0x00, 0x00, 0x02, 0x02, 0x01, 0x00, 0x02, 0x05, 0x05, 0x00, 0x03, 0x07, 0x01, 0x01
        /*0010*/ 	.byte	0x02, 0x03, 0x00, 0x00, 0x02, 0x06, 0x01, 0x00, 0x04, 0x0b, 0x08, 0x00, 0x01, 0x00, 0x00, 0x00
        /*0020*/ 	.byte	0x00, 0x00, 0x00, 0x00


//--------------------- .nv.info._ZN14gpu_algorithms4cuda9TranslateEPK6float2PS1_jjii --------------------------
	.section	.nv.info._ZN14gpu_algorithms4cuda9TranslateEPK6float2PS1_jjii,"",@"SHT_CUDA_INFO"
	.sectionflags	@""
	.align	4


	//----- nvinfo : EIATTR_CUDA_API_VERSION
	.align		4
        /*0000*/ 	.byte	0x04, 0x37
        /*0002*/ 	.short	(.L_40 - .L_39)
.L_39:
        /*0004*/ 	.word	0x00000082


	//----- nvinfo : EIATTR_KPARAM_INFO
	.align		4
.L_40:
        /*0008*/ 	.byte	0x04, 0x17
        /*000a*/ 	.short	(.L_42 - .L_41)
.L_41:
        /*000c*/ 	.word	0x00000000
        /*0010*/ 	.short	0x0005
        /*0012*/ 	.short	0x001c
        /*0014*/ 	.byte	0x00, 0xf0, 0x11, 0x00


	//----- nvinfo : EIATTR_KPARAM_INFO
	.align		4
.L_42:
        /*0018*/ 	.byte	0x04, 0x17
        /*001a*/ 	.short	(.L_44 - .L_43)
.L_43:
        /*001c*/ 	.word	0x00000000
        /*0020*/ 	.short	0x0004
        /*0022*/ 	.short	0x0018
        /*0024*/ 	.byte	0x00, 0xf0, 0x11, 0x00


	//----- nvinfo : EIATTR_KPARAM_INFO
	.align		4
.L_44:
        /*0028*/ 	.byte	0x04, 0x17
        /*002a*/ 	.short	(.L_46 - .L_45)
.L_45:
        /*002c*/ 	.word	0x00000000
        /*0030*/ 	.short	0x0003
        /*0032*/ 	.short	0x0014
        /*0034*/ 	.byte	0x00, 0xf0, 0x11, 0x00


	//----- nvinfo : EIATTR_KPARAM_INFO
	.align		4
.L_46:
        /*0038*/ 	.byte	0x04, 0x17
        /*003a*/ 	.short	(.L_48 - .L_47)
.L_47:
        /*003c*/ 	.word	0x00000000
        /*0040*/ 	.short	0x0002
        /*0042*/ 	.short	0x0010
        /*0044*/ 	.byte	0x00, 0xf0, 0x11, 0x00


	//----- nvinfo : EIATTR_KPARAM_INFO
	.align		4
.L_48:
        /*0048*/ 	.byte	0x04, 0x17
        /*004a*/ 	.short	(.L_50 - .L_49)
.L_49:
        /*004c*/ 	.word	0x00000000
        /*0050*/ 	.short	0x0001
        /*0052*/ 	.short	0x0008
        /*0054*/ 	.byte	0x00, 0xf5, 0x21, 0x00


	//----- nvinfo : EIATTR_KPARAM_INFO
	.align		4
.L_50:
        /*0058*/ 	.byte	0x04, 0x17
        /*005a*/ 	.short	(.L_52 - .L_51)
.L_51:
        /*005c*/ 	.word	0x00000000
        /*0060*/ 	.short	0x0000
        /*0062*/ 	.short	0x0000
        /*0064*/ 	.byte	0x00, 0xf5, 0x21, 0x00


	//----- nvinfo : EIATTR_SPARSE_MMA_MASK
	.align		4
.L_52:
        /*0068*/ 	.byte	0x03, 0x50
        /*006a*/ 	.short	0x0000


	//----- nvinfo : EIATTR_MAXREG_COUNT
	.align		4
        /*006c*/ 	.byte	0x03, 0x1b
        /*006e*/ 	.short	0x00ff


	//----- nvinfo : EIATTR_MERCURY_ISA_VERSION
	.align		4
        /*0070*/ 	.byte	0x03, 0x5f
        /*0072*/ 	.short	0x0101


	//----- nvinfo : EIATTR_VRC_CTA_INIT_COUNT
	.align		4
        /*0074*/ 	.byte	0x02, 0x4a
	.zero		1
	.zero		1


	//----- nvinfo : EIATTR_EXIT_INSTR_OFFSETS
	.align		4
        /*0078*/ 	.byte	0x04, 0x1c
        /*007a*/ 	.short	(.L_54 - .L_53)


	//   ....[0]....
.L_53:
        /*007c*/ 	.word	0x00000070


	//   ....[1]....
        /*0080*/ 	.word	0x00000350


	//----- nvinfo : EIATTR_CRS_STACK_SIZE
	.align		4
.L_54:
        /*0084*/ 	.byte	0x04, 0x1e
        /*0086*/ 	.short	(.L_56 - .L_55)
.L_55:
        /*0088*/ 	.word	0x00000000


	//----- nvinfo : EIATTR_CBANK_PARAM_SIZE
	.align		4
.L_56:
        /*008c*/ 	.byte	0x03, 0x19
        /*008e*/ 	.short	0x0020


	//----- nvinfo : EIATTR_PARAM_CBANK
	.align		4
        /*0090*/ 	.byte	0x04, 0x0a
        /*0092*/ 	.short	(.L_58 - .L_57)
	.align		4
.L_57:
        /*0094*/ 	.word	index@(.nv.constant0._ZN14gpu_algorithms4cuda9TranslateEPK6float2PS1_jjii)
        /*0098*/ 	.short	0x0380
        /*009a*/ 	.short	0x0020


	//----- nvinfo : EIATTR_SW_WAR
	.align		4
.L_58:
        /*009c*/ 	.byte	0x04, 0x36
        /*009e*/ 	.short	(.L_60 - .L_59)
.L_59:
        /*00a0*/ 	.word	0x00000008
.L_60:


//--------------------- .nv.info._ZN14gpu_algorithms4cuda6RotateEPK6float2PS1_jjf --------------------------
	.section	.nv.info._ZN14gpu_algorithms4cuda6RotateEPK6float2PS1_jjf,"",@"SHT_CUDA_INFO"
	.sectionflags	@""
	.align	4


	//----- nvinfo : EIATTR_CUDA_API_VERSION
	.align		4
        /*0000*/ 	.byte	0x04, 0x37
        /*0002*/ 	.short	(.L_62 - .L_61)
.L_61:
        /*0004*/ 	.word	0x00000082


	//----- nvinfo : EIATTR_KPARAM_INFO
	.align		4
.L_62:
        /*0008*/ 	.byte	0x04, 0x17
        /*000a*/ 	.short	(.L_64 - .L_63)
.L_63:
        /*000c*/ 	.word	0x00000000
        /*0010*/ 	.short	0x0004
        /*0012*/ 	.short	0x0018
        /*0014*/ 	.byte	0x00, 0xf0, 0x11, 0x00


	//----- nvinfo : EIATTR_KPARAM_INFO
	.align		4
.L_64:
        /*0018*/ 	.byte	0x04, 0x17
        /*001a*/ 	.short	(.L_66 - .L_65)
.L_65:
        /*001c*/ 	.word	0x00000000
        /*0020*/ 	.short	0x0003
        /*0022*/ 	.short	0x0014
        /*0024*/ 	.byte	0x00, 0xf0, 0x11, 0x00


	//----- nvinfo : EIATTR_KPARAM_INFO
	.align		4
.L_66:
        /*0028*/ 	.byte	0x04, 0x17
        /*002a*/ 	.short	(.L_68 - .L_67)
.L_67:
        /*002c*/ 	.word	0x00000000
        /*0030*/ 	.short	0x0002
        /*0032*/ 	.short	0x0010
        /*0034*/ 	.byte	0x00, 0xf0, 0x11, 0x00


	//----- nvinfo : EIATTR_KPARAM_INFO
	.align		4
.L_68:
        /*0038*/ 	.byte	0x04, 0x17
        /*003a*/ 	.short	(.L_70 - .L_69)
.L_69:
        /*003c*/ 	.word	0x00000000
        /*0040*/ 	.short	0x0001
        /*0042*/ 	.short	0x0008
        /*0044*/ 	.byte	0x00, 0xf5, 0x21, 0x00


	//----- nvinfo : EIATTR_KPARAM_INFO
	.align		4
.L_70:
        /*0048*/ 	.byte	0x04, 0x17
        /*004a*/ 	.short	(.L_72 - .L_71)
.L_71:
        /*004c*/ 	.word	0x00000000
        /*0050*/ 	.short	0x0000
        /*0052*/ 	.short	0x0000
        /*0054*/ 	.byte	0x00, 0xf5, 0x21, 0x00


	//----- nvinfo : EIATTR_SPARSE_MMA_MASK
	.align		4
.L_72:
        /*0058*/ 	.byte	0x03, 0x50
        /*005a*/ 	.short	0x0000


	//----- nvinfo : EIATTR_MAXREG_COUNT
	.align		4
        /*005c*/ 	.byte	0x03, 0x1b
        /*005e*/ 	.short	0x00ff


	//----- nvinfo : EIATTR_MERCURY_ISA_VERSION
	.align		4
        /*0060*/ 	.byte	0x03, 0x5f
        /*0062*/ 	.short	0x0101


	//----- nvinfo : EIATTR_VRC_CTA_INIT_COUNT
	.align		4
        /*0064*/ 	.byte	0x02, 0x4a
	.zero		1
	.zero		1


	//----- nvinfo : EIATTR_EXIT_INSTR_OFFSETS
	.align		4
        /*0068*/ 	.byte	0x04, 0x1c
        /*006a*/ 	.short	(.L_74 - .L_73)


	//   ....[0]....
.L_73:
        /*006c*/ 	.word	0x00000070


	//   ....[1]....
        /*0070*/ 	.word	0x00002390


	//----- nvinfo : EIATTR_CRS_STACK_SIZE
	.align		4
.L_74:
        /*0074*/ 	.byte	0x04, 0x1e
        /*0076*/ 	.short	(.L_76 - .L_75)
.L_75:
        /*0078*/ 	.word	0x00000000


	//----- nvinfo : EIATTR_CBANK_PARAM_SIZE
	.align		4
.L_76:
        /*007c*/ 	.byte	0x03, 0x19
        /*007e*/ 	.short	0x001c


	//----- nvinfo : EIATTR_PARAM_CBANK
	.align		4
        /*0080*/ 	.byte	0x04, 0x0a
        /*0082*/ 	.short	(.L_78 - .L_77)
	.align		4
.L_77:
        /*0084*/ 	.word	index@(.nv.constant0._ZN14gpu_algorithms4cuda6RotateEPK6float2PS1_jjf)
        /*0088*/ 	.short	0x0380
        /*008a*/ 	.short	0x001c


	//----- nvinfo : EIATTR_SW_WAR
	.align		4
.L_78:
        /*008c*/ 	.byte	0x04, 0x36
        /*008e*/ 	.short	(.L_80 - .L_79)
.L_79:
        /*0090*/ 	.word	0x00000008
.L_80:


//--------------------- .nv.info._ZN14gpu_algorithms4cuda37ComplexPointwiseNormalizedCorrelationEP6float2PKS1_jf --------------------------
	.section	.nv.info._ZN14gpu_algorithms4cuda37ComplexPointwiseNormalizedCorrelationEP6float2PKS1_jf,"",@"SHT_CUDA_INFO"
	.sectionflags	@""
	.align	4


	//----- nvinfo : EIATTR_CUDA_API_VERSION
	.align		4
        /*0000*/ 	.byte	0x04, 0x37
        /*0002*/ 	.short	(.L_82 - .L_81)
.L_81:
        /*0004*/ 	.word	0x00000082


	//----- nvinfo : EIATTR_KPARAM_INFO
	.align		4
.L_82:
        /*0008*/ 	.byte	0x04, 0x17
        /*000a*/ 	.short	(.L_84 - .L_83)
.L_83:
        /*000c*/ 	.word	0x00000000
        /*0010*/ 	.short	0x0003
        /*0012*/ 	.short	0x0014
        /*0014*/ 	.byte	0x00, 0xf0, 0x11, 0x00


	//----- nvinfo : EIATTR_KPARAM_INFO
	.align		4
.L_84:
        /*0018*/ 	.byte	0x04, 0x17
        /*001a*/ 	.short	(.L_86 - .L_85)
.L_85:
        /*001c*/ 	.word	0x00000000
        /*0020*/ 	.short	0x0002
        /*0022*/ 	.short	0x0010
        /*0024*/ 	.byte	0x00, 0xf0, 0x11, 0x00


	//----- nvinfo : EIATTR_KPARAM_INFO
	.align		4
.L_86:
        /*0028*/ 	.byte	0x04, 0x17
        /*002a*/ 	.short	(.L_88 - .L_87)
.L_87:
        /*002c*/ 	.word	0x00000000
        /*0030*/ 	.short	0x0001
        /*0032*/ 	.short	0x0008
        /*0034*/ 	.byte	0x00, 0xf5, 0x21, 0x00


	//----- nvinfo : EIATTR_KPARAM_INFO
	.align		4
.L_88:
        /*0038*/ 	.byte	0x04, 0x17
        /*003a*/ 	.short	(.L_90 - .L_89)
.L_89:
        /*003c*/ 	.word	0x00000000
        /*0040*/ 	.short	0x0000
        /*0042*/ 	.short	0x0000
        /*0044*/ 	.byte	0x00, 0xf5, 0x21, 0x00


	//----- nvinfo : EIATTR_SPARSE_MMA_MASK
	.align		4
.L_90:
        /*0048*/ 	.byte	0x03, 0x50
        /*004a*/ 	.short	0x0000


	//----- nvinfo : EIATTR_MAXREG_COUNT
	.align		4
        /*004c*/ 	.byte	0x03, 0x1b
        /*004e*/ 	.short	0x00ff


	//----- nvinfo : EIATTR_MERCURY_ISA_VERSION
	.align		4
        /*0050*/ 	.byte	0x03, 0x5f
        /*0052*/ 	.short	0x0101


	//----- nvinfo : EIATTR_VRC_CTA_INIT_COUNT
	.align		4
        /*0054*/ 	.byte	0x02, 0x4a
	.zero		1
	.zero		1


	//----- nvinfo : EIATTR_EXIT_INSTR_OFFSETS
	.align		4
        /*0058*/ 	.byte	0x04, 0x1c
        /*005a*/ 	.short	(.L_92 - .L_91)


	//   ....[0]....
.L_91:
        /*005c*/ 	.word	0x00000070


	//   ....[1]....
        /*0060*/ 	.word	0x00000ad0


	//----- nvinfo : EIATTR_CRS_STACK_SIZE
	.align		4
.L_92:
        /*0064*/ 	.byte	0x04, 0x1e
        /*0066*/ 	.short	(.L_94 - .L_93)
.L_93:
        /*0068*/ 	.word	0x00000000


	//----- nvinfo : EIATTR_CBANK_PARAM_SIZE
	.align		4
.L_94:
        /*006c*/ 	.byte	0x03, 0x19
        /*006e*/ 	.short	0x0018


	//----- nvinfo : EIATTR_PARAM_CBANK
	.align		4
        /*0070*/ 	.byte	0x04, 0x0a
        /*0072*/ 	.short	(.L_96 - .L_95)
	.align		4
.L_95:
        /*0074*/ 	.word	index@(.nv.constant0._ZN14gpu_algorithms4cuda37ComplexPointwiseNormalizedCorrelationEP6float2PKS1_jf)
        /*0078*/ 	.short	0x0380
        /*007a*/ 	.short	0x0018


	//----- nvinfo : EIATTR_SW_WAR
	.align		4
.L_96:
        /*007c*/ 	.byte	0x04, 0x36
        /*007e*/ 	.short	(.L_98 - .L_97)
.L_97:
        /*0080*/ 	.word	0x00000008
.L_98:


//--------------------- .nv.info._ZN14gpu_algorithms4cuda27ComplexPointwiseMulAndScaleEP6float2PKS1_jf --------------------------
	.section	.nv.info._ZN14gpu_algorithms4cuda27ComplexPointwiseMulAndScaleEP6float2PKS1_jf,"",@"SHT_CUDA_INFO"
	.sectionflags	@""
	.align	4


	//----- nvinfo : EIATTR_CUDA_API_VERSION
	.align		4
        /*0000*/ 	.byte	0x04, 0x37
        /*0002*/ 	.short	(.L_100 - .L_99)
.L_99:
        /*0004*/ 	.word	0x00000082


	//----- nvinfo : EIATTR_KPARAM_INFO
	.align		4
.L_100:
        /*0008*/ 	.byte	0x04, 0x17
        /*000a*/ 	.short	(.L_102 - .L_101)
.L_101:
        /*000c*/ 	.word	0x00000000
        /*0010*/ 	.short	0x0003
        /*0012*/ 	.short	0x0014
        /*0014*/ 	.byte	0x00, 0xf0, 0x11, 0x00


	//----- nvinfo : EIATTR_KPARAM_INFO
	.align		4
.L_102:
        /*0018*/ 	.byte	0x04, 0x17
        /*001a*/ 	.short	(.L_104 - .L_103)
.L_103:
        /*001c*/ 	.word	0x00000000
        /*0020*/ 	.short	0x0002
        /*0022*/ 	.short	0x0010
        /*0024*/ 	.byte	0x00, 0xf0, 0x11, 0x00


	//----- nvinfo : EIATTR_KPARAM_INFO
	.align		4
.L_104:
        /*0028*/ 	.byte	0x04, 0x17
        /*002a*/ 	.short	(.L_106 - .L_105)
.L_105:
        /*002c*/ 	.word	0x00000000
        /*0030*/ 	.short	0x0001
        /*0032*/ 	.short	0x0008
        /*0034*/ 	.byte	0x00, 0xf5, 0x21, 0x00


	//----- nvinfo : EIATTR_KPARAM_INFO
	.align		4
.L_106:
        /*0038*/ 	.byte	0x04, 0x17
        /*003a*/ 	.short	(.L_108 - .L_107)
.L_107:
        /*003c*/ 	.word	0x00000000
        /*0040*/ 	.short	0x0000
        /*0042*/ 	.short	0x0000
        /*0044*/ 	.byte	0x00, 0xf5, 0x21, 0x00


	//----- nvinfo : EIATTR_SPARSE_MMA_MASK
	.align		4
.L_108:
        /*0048*/ 	.byte	0x03, 0x50
        /*004a*/ 	.short	0x0000


	//----- nvinfo : EIATTR_MAXREG_COUNT
	.align		4
        /*004c*/ 	.byte	0x03, 0x1b
        /*004e*/ 	.short	0x00ff


	//----- nvinfo : EIATTR_MERCURY_ISA_VERSION
	.align		4
        /*0050*/ 	.byte	0x03, 0x5f
        /*0052*/ 	.short	0x0101


	//----- nvinfo : EIATTR_VRC_CTA_INIT_COUNT
	.align		4
        /*0054*/ 	.byte	0x02, 0x4a
	.zero		1
	.zero		1


	//----- nvinfo : EIATTR_EXIT_INSTR_OFFSETS
	.align		4
        /*0058*/ 	.byte	0x04, 0x1c
        /*005a*/ 	.short	(.L_110 - .L_109)


	//   ....[0]....
.L_109:
        /*005c*/ 	.word	0x00000070


	//   ....[1]....
        /*0060*/ 	.word	0x00000370


	//----- nvinfo : EIATTR_CRS_STACK_SIZE
	.align		4
.L_110:
        /*0064*/ 	.byte	0x04, 0x1e
        /*0066*/ 	.short	(.L_112 - .L_111)
.L_111:
        /*0068*/ 	.word	0x00000000


	//----- nvinfo : EIATTR_CBANK_PARAM_SIZE
	.align		4
.L_112:
        /*006c*/ 	.byte	0x03, 0x19
        /*006e*/ 	.short	0x0018


	//----- nvinfo : EIATTR_PARAM_CBANK
	.align		4
        /*0070*/ 	.byte	0x04, 0x0a
        /*0072*/ 	.short	(.L_114 - .L_113)
	.align		4
.L_113:
        /*0074*/ 	.word	index@(.nv.constant0._ZN14gpu_algorithms4cuda27ComplexPointwiseMulAndScaleEP6float2PKS1_jf)
        /*0078*/ 	.short	0x0380
        /*007a*/ 	.short	0x0018


	//----- nvinfo : EIATTR_SW_WAR
	.align		4
.L_114:
        /*007c*/ 	.byte	0x04, 0x36
        /*007e*/ 	.short	(.L_116 - .L_115)
.L_115:
        /*0080*/ 	.word	0x00000008
.L_116:


//--------------------- .nv.info._ZN14gpu_algorithms4cuda38ComplexStreamSequentialIndex2DFFTShiftEPK6float2PS1_jj --------------------------
	.section	.nv.info._ZN14gpu_algorithms4cuda38ComplexStreamSequentialIndex2DFFTShiftEPK6float2PS1_jj,"",@"SHT_CUDA_INFO"
	.sectionflags	@""
	.align	4


	//----- nvinfo : EIATTR_CUDA_API_VERSION
	.align		4
        /*0000*/ 	.byte	0x04, 0x37
        /*0002*/ 	.short	(.L_118 - .L_117)
.L_117:
        /*0004*/ 	.word	0x00000082


	//----- nvinfo : EIATTR_KPARAM_INFO
	.align		4
.L_118:
        /*0008*/ 	.byte	0x04, 0x17
        /*000a*/ 	.short	(.L_120 - .L_119)
.L_119:
        /*000c*/ 	.word	0x00000000
        /*0010*/ 	.short	0x0003
        /*0012*/ 	.short	0x0014
        /*0014*/ 	.byte	0x00, 0xf0, 0x11, 0x00


	//----- nvinfo : EIATTR_KPARAM_INFO
	.align		4
.L_120:
        /*0018*/ 	.byte	0x04, 0x17
        /*001a*/ 	.short	(.L_122 - .L_121)
.L_121:
        /*001c*/ 	.word	0x00000000
        /*0020*/ 	.short	0x0002
        /*0022*/ 	.short	0x0010
        /*0024*/ 	.byte	0x00, 0xf0, 0x11, 0x00


	//----- nvinfo : EIATTR_KPARAM_INFO
	.align		4
.L_122:
        /*0028*/ 	.byte	0x04, 0x17
        /*002a*/ 	.short	(.L_124 - .L_123)
.L_123:
        /*002c*/ 	.word	0x00000000
        /*0030*/ 	.short	0x0001
        /*0032*/ 	.short	0x0008
        /*0034*/ 	.byte	0x00, 0xf5, 0x21, 0x00


	//----- nvinfo : EIATTR_KPARAM_INFO
	.align		4
.L_124:
        /*0038*/ 	.byte	0x04, 0x17
        /*003a*/ 	.short	(.L_126 - .L_125)
.L_125:
        /*003c*/ 	.word	0x00000000
        /*0040*/ 	.short	0x0000
        /*0042*/ 	.short	0x0000
        /*0044*/ 	.byte	0x00, 0xf5, 0x21, 0x00


	//----- nvinfo : EIATTR_SPARSE_MMA_MASK
	.align		4
.L_126:
        /*0048*/ 	.byte	0x03, 0x50
        /*004a*/ 	.short	0x0000


	//----- nvinfo : EIATTR_MAXREG_COUNT
	.align		4
        /*004c*/ 	.byte	0x03, 0x1b
        /*004e*/ 	.short	0x00ff


	//----- nvinfo : EIATTR_MERCURY_ISA_VERSION
	.align		4
        /*0050*/ 	.byte	0x03, 0x5f
        /*0052*/ 	.short	0x0101


	//----- nvinfo : EIATTR_VRC_CTA_INIT_COUNT
	.align		4
        /*0054*/ 	.byte	0x02, 0x4a
	.zero		1
	.zero		1


	//----- nvinfo : EIATTR_EXIT_INSTR_OFFSETS
	.align		4
        /*0058*/ 	.byte	0x04, 0x1c
        /*005a*/ 	.short	(.L_128 - .L_127)


	//   ....[0]....
.L_127:
        /*005c*/ 	.word	0x00000070


	//   ....[1]....
        /*0060*/ 	.word	0x000003c0


	//----- nvinfo : EIATTR_CRS_STACK_SIZE
	.align		4
.L_128:
        /*0064*/ 	.byte	0x04, 0x1e
        /*0066*/ 	.short	(.L_130 - .L_129)
.L_129:
        /*0068*/ 	.word	0x00000000


	//----- nvinfo : EIATTR_CBANK_PARAM_SIZE
	.align		4
.L_130:
        /*006c*/ 	.byte	0x03, 0x19
        /*006e*/ 	.short	0x0018


	//----- nvinfo : EIATTR_PARAM_CBANK
	.align		4
        /*0070*/ 	.byte	0x04, 0x0a
        /*0072*/ 	.short	(.L_132 - .L_131)
	.align		4
.L_131:
        /*0074*/ 	.word	index@(.nv.constant0._ZN14gpu_algorithms4cuda38ComplexStreamSequentialIndex2DFFTShiftEPK6float2PS1_jj)
        /*0078*/ 	.short	0x0380
        /*007a*/ 	.short	0x0018


	//----- nvinfo : EIATTR_SW_WAR
	.align		4
.L_132:
        /*007c*/ 	.byte	0x04, 0x36
        /*007e*/ 	.short	(.L_134 - .L_133)
.L_133:
        /*0080*/ 	.word	0x00000008
.L_134:


//--------------------- .nv.callgraph             --------------------------
	.section	.nv.callgraph,"",@"SHT_CUDA_CALLGRAPH"
	.align	4
	.sectionentsize	8
	.align		4
        /*0000*/ 	.word	0x00000000
	.align		4
        /*0004*/ 	.word	0xffffffff
	.align		4
        /*0008*/ 	.word	0x00000000
	.align		4
        /*000c*/ 	.word	0xfffffffe
	.align		4
        /*0010*/ 	.word	0x00000000
	.align		4
        /*0014*/ 	.word	0xfffffffd
	.align		4
        /*0018*/ 	.word	0x00000000
	.align		4
        /*001c*/ 	.word	0xfffffffc


//--------------------- .nv.constant4             --------------------------
	.section	.nv.constant4,"a",@progbits
	.align	8
	.align		8
.nv.constant4:
        /*0000*/ 	.dword	__cudart_i2opi_f


//--------------------- .text._ZN14gpu_algorithms4cuda9TranslateEPK6float2PS1_jjii --------------------------
	.section	.text._ZN14gpu_algorithms4cuda9TranslateEPK6float2PS1_jjii,"ax",@progbits
	.align	128
.text._ZN14gpu_algorithms4cuda9TranslateEPK6float2PS1_jjii:
        .type           _ZN14gpu_algorithms4cuda9TranslateEPK6float2PS1_jjii,@function
        .size           _ZN14gpu_algorithms4cuda9TranslateEPK6float2PS1_jjii,(.L_x_88 - _ZN14gpu_algorithms4cuda9TranslateEPK6float2PS1_jjii)
        .other          _ZN14gpu_algorithms4cuda9TranslateEPK6float2PS1_jjii,@"STO_CUDA_ENTRY STV_DEFAULT"
_ZN14gpu_algorithms4cuda9TranslateEPK6float2PS1_jjii:
[----:B------:R-:W-:Y:S01]  /*0000*/  LDC R1, c[0x0][0x37c] ;  /* 0x0000df00ff017b82 */ /* 0x000fe20000000800 */
[----:B------:R-:W0:Y:S01]  /*0010*/  S2R R0, SR_CTAID.X ;  /* 0x0000000000007919 */ /* 0x000e220000002500 */
[----:B------:R-:W0:Y:S01]  /*0020*/  LDCU UR4, c[0x0][0x360] ;  /* 0x00006c00ff0477ac */ /* 0x000e220008000800 */
[----:B------:R-:W0:Y:S01]  /*0030*/  S2R R3, SR_TID.X ;  /* 0x0000000000037919 */ /* 0x000e220000002100 */
[----:B------:R-:W1:Y:S01]  /*0040*/  LDCU UR5, c[0x0][0x390] ;  /* 0x00007200ff0577ac */ /* 0x000e620008000800 */
[----:B0-----:R-:W-:-:S05]  /*0050*/  IMAD R0, R0, UR4, R3 ;  /* 0x0000000400007c24 */ /* 0x001fca000f8e0203 */
[----:B-1----:R-:W-:-:S13]  /*0060*/  ISETP.GE.U32.AND P0, PT, R0, UR5, PT ;  /* 0x0000000500007c0c */ /* 0x002fda000bf06070 */
[----:B------:R-:W-:Y:S05]  /*0070*/  @P0 EXIT ;  /* 0x000000000000094d */ /* 0x000fea0003800000 */
[----:B------:R-:W0:Y:S01]  /*0080*/  LDCU UR8, c[0x0][0x394] ;  /* 0x00007280ff0877ac */ /* 0x000e220008000800 */
[----:B------:R-:W1:Y:S01]  /*0090*/  LDC.64 R2, c[0x0][0x388] ;  /* 0x0000e200ff027b82 */ /* 0x000e620000000a00 */
[----:B------:R-:W2:Y:S01]  /*00a0*/  LDCU UR5, c[0x0][0x370] ;  /* 0x00006e00ff0577ac */ /* 0x000ea20008000800 */
[----:B------:R-:W3:Y:S06]  /*00b0*/  LDCU.64 UR6, c[0x0][0x358] ;  /* 0x00006b00ff0677ac */ /* 0x000eec0008000a00 */
[----:B------:R-:W4:Y:S01]  /*00c0*/  LDC.64 R4, c[0x0][0x398] ;  /* 0x0000e600ff047b82 */ /* 0x000f220000000a00 */
[----:B------:R-:W1:Y:S01]  /*00d0*/  LDCU UR9, c[0x0][0x394] ;  /* 0x00007280ff0977ac */ /* 0x000e620008000800 */
[----:B------:R-:W1:Y:S01]  /*00e0*/  LDCU UR10, c[0x0][0x390] ;  /* 0x00007200ff0a77ac */ /* 0x000e620008000800 */
[----:B0-----:R-:W0:Y:S01]  /*00f0*/  I2F.U32.RP R8, UR8 ;  /* 0x0000000800087d06 */ /* 0x001e220008209000 */
[----:B------:R-:W-:-:S02]  /*0100*/  ISETP.NE.U32.AND P2, PT, RZ, UR8, PT ;  /* 0x00000008ff007c0c */ /* 0x000fc4000bf45070 */
[----:B------:R-:W-:Y:S01]  /*0110*/  LOP3.LUT R13, RZ, UR8, RZ, 0x33, !PT ;  /* 0x00000008ff0d7c12 */ /* 0x000fe2000f8e33ff */
[----:B--2---:R-:W-:-:S04]  /*0120*/  UIMAD UR4, UR4, UR5, URZ ;  /* 0x00000005040472a4 */ /* 0x004fc8000f8e02ff */
[----:B0-----:R-:W0:Y:S02]  /*0130*/  MUFU.RCP R8, R8 ;  /* 0x0000000800087308 */ /* 0x001e240000001000 */
[----:B0-----:R-:W-:-:S06]  /*0140*/  VIADD R6, R8, 0xffffffe ;  /* 0x0ffffffe08067836 */ /* 0x001fcc0000000000 */
[----:B------:R0:W2:Y:S02]  /*0150*/  F2I.FTZ.U32.TRUNC.NTZ R7, R6 ;  /* 0x0000000600077305 */ /* 0x0000a4000021f000 */
[----:B0-----:R-:W-:Y:S02]  /*0160*/  HFMA2 R6, -RZ, RZ, 0, 0 ;  /* 0x00000000ff067431 */ /* 0x001fe400000001ff */
[----:B--2---:R-:W-:-:S04]  /*0170*/  IMAD.MOV R11, RZ, RZ, -R7 ;  /* 0x000000ffff0b7224 */ /* 0x004fc800078e0a07 */
[----:B------:R-:W-:-:S04]  /*0180*/  IMAD R11, R11, UR8, RZ ;  /* 0x000000080b0b7c24 */ /* 0x000fc8000f8e02ff */
[----:B-1-34-:R-:W-:-:S07]  /*0190*/  IMAD.HI.U32 R11, R7, R11, R6 ;  /* 0x0000000b070b7227 */ /* 0x01afce00078e0006 */
.L_x_0:
[----:B------:R-:W-:Y:S01]  /*01a0*/  IMAD.HI.U32 R6, R11, R0, RZ ;  /* 0x000000000b067227 */ /* 0x000fe200078e00ff */
[----:B0-----:R-:W-:-:S03]  /*01b0*/  CS2R R14, SRZ ;  /* 0x00000000000e7805 */ /* 0x001fc6000001ff00 */
[----:B------:R-:W-:-:S04]  /*01c0*/  IMAD.MOV R7, RZ, RZ, -R6 ;  /* 0x000000ffff077224 */ /* 0x000fc800078e0a06 */
[----:B------:R-:W-:-:S05]  /*01d0*/  IMAD R7, R7, UR9, R0 ;  /* 0x0000000907077c24 */ /* 0x000fca000f8e0200 */
[----:B------:R-:W-:-:S13]  /*01e0*/  ISETP.GE.U32.AND P0, PT, R7, UR9, PT ;  /* 0x0000000907007c0c */ /* 0x000fda000bf06070 */
[----:B------:R-:W-:Y:S01]  /*01f0*/  @P0 VIADD R7, R7, -UR9 ;  /* 0x8000000907070c36 */ /* 0x000fe20008000000 */
[----:B------:R-:W-:-:S04]  /*0200*/  @P0 IADD3 R6, PT, PT, R6, 0x1, RZ ;  /* 0x0000000106060810 */ /* 0x000fc80007ffe0ff */
[----:B------:R-:W-:-:S13]  /*0210*/  ISETP.GE.U32.AND P1, PT, R7, UR9, PT ;  /* 0x0000000907007c0c */ /* 0x000fda000bf26070 */
[----:B------:R-:W-:-:S05]  /*0220*/  @P1 VIADD R6, R6, 0x1 ;  /* 0x0000000106061836 */ /* 0x000fca0000000000 */
[----:B------:R-:W-:-:S04]  /*0230*/  SEL R6, R13, R6, !P2 ;  /* 0x000000060d067207 */ /* 0x000fc80005000000 */
[C---:B------:R-:W-:Y:S01]  /*0240*/  IADD3 R8, PT, PT, R6.reuse, -R5, RZ ;  /* 0x8000000506087210 */ /* 0x040fe20007ffe0ff */
[----:B------:R-:W-:-:S03]  /*0250*/  IMAD R7, R6, UR9, R4 ;  /* 0x0000000906077c24 */ /* 0x000fc6000f8e0204 */
[----:B------:R-:W-:Y:S01]  /*0260*/  ISETP.GE.U32.AND P0, PT, R8, UR9, PT ;  /* 0x0000000908007c0c */ /* 0x000fe2000bf06070 */
[----:B------:R-:W-:-:S03]  /*0270*/  IMAD.IADD R9, R0, 0x1, -R7 ;  /* 0x0000000100097824 */ /* 0x000fc600078e0a07 */
[----:B------:R-:W-:Y:S02]  /*0280*/  ISETP.GT.AND P0, PT, R8, -0x1, !P0 ;  /* 0xffffffff0800780c */ /* 0x000fe40004704270 */
[----:B------:R-:W-:-:S04]  /*0290*/  ISETP.GE.U32.AND P1, PT, R9, UR9, PT ;  /* 0x0000000909007c0c */ /* 0x000fc8000bf26070 */
[----:B------:R-:W-:-:S04]  /*02a0*/  ISETP.GT.AND P1, PT, R9, -0x1, !P1 ;  /* 0xffffffff0900780c */ /* 0x000fc80004f24270 */
[----:B------:R-:W-:-:S13]  /*02b0*/  PLOP3.LUT P0, PT, P1, P0, PT, 0x80, 0x8 ;  /* 0x000000000008781c */ /* 0x000fda0000f01070 */
[----:B------:R-:W0:Y:S01]  /*02c0*/  @P0 LDC.64 R6, c[0x0][0x380] ;  /* 0x0000e000ff060b82 */ /* 0x000e220000000a00 */
[----:B------:R-:W-:-:S04]  /*02d0*/  @P0 IMAD R9, R8, UR9, R9 ;  /* 0x0000000908090c24 */ /* 0x000fc8000f8e0209 */
[----:B0-----:R-:W-:-:S05]  /*02e0*/  @P0 IMAD.WIDE.U32 R6, R9, 0x8, R6 ;  /* 0x0000000809060825 */ /* 0x001fca00078e0006 */
[----:B------:R-:W2:Y:S01]  /*02f0*/  @P0 LDG.E.64 R14, desc[UR6][R6.64] ;  /* 0x00000006060e0981 */ /* 0x000ea2000c1e1b00 */
[C---:B------:R-:W-:Y:S01]  /*0300*/  IMAD.WIDE.U32 R8, R0.reuse, 0x8, R2 ;  /* 0x0000000800087825 */ /* 0x040fe200078e0002 */
[----:B------:R-:W-:-:S04]  /*0310*/  IADD3 R0, PT, PT, R0, UR4, RZ ;  /* 0x0000000400007c10 */ /* 0x000fc8000fffe0ff */
[----:B------:R-:W-:Y:S01]  /*0320*/  ISETP.GE.U32.AND P0, PT, R0, UR10, PT ;  /* 0x0000000a00007c0c */ /* 0x000fe2000bf06070 */
[----:B--2---:R0:W-:-:S12]  /*0330*/  STG.E.64 desc[UR6][R8.64], R14 ;  /* 0x0000000e08007986 */ /* 0x0041d8000c101b06 */
[----:B------:R-:W-:Y:S05]  /*0340*/  @!P0 BRA `(.L_x_0) ;  /* 0xfffffffc00948947 */ /* 0x000fea000383ffff */
[----:B------:R-:W-:Y:S05]  /*0350*/  EXIT ;  /* 0x000000000000794d */ /* 0x000fea0003800000 */
.L_x_1:
[----:B------:R-:W-:-:S00]  /*0360*/  BRA `(.L_x_1) ;  /* 0xfffffffc00fc7947 */ /* 0x000fc0000383ffff */
[----:B------:R-:W-:-:S00]  /*0370*/  NOP ;  /* 0x0000000000007918 */ /* 0x000fc00000000000 */
        /* <DEDUP_REMOVED lines=8> */
.L_x_88:


//--------------------- .text._ZN14gpu_algorithms4cuda6RotateEPK6float2PS1_jjf --------------------------
	.section	.text._ZN14gpu_algorithms4cuda6RotateEPK6float2PS1_jjf,"ax",@progbits
	.align	128
.text._ZN14gpu_algorithms4cuda6RotateEPK6float2PS1_jjf:
        .type           _ZN14gpu_algorithms4cuda6RotateEPK6float2PS1_jjf,@function
        .size           _ZN14gpu_algorithms4cuda6RotateEPK6float2PS1_jjf,(.L_x_89 - _ZN14gpu_algorithms4cuda6RotateEPK6float2PS1_jjf)
        .other          _ZN14gpu_algorithms4cuda6RotateEPK6float2PS1_jjf,@"STO_CUDA_ENTRY STV_DEFAULT"
_ZN14gpu_algorithms4cuda6RotateEPK6float2PS1_jjf:
        /* <DEDUP_REMOVED lines=8> */
[----:B------:R-:W0:Y:S01]  /*0080*/  LDC R7, c[0x0][0x398] ;  /* 0x0000e600ff077b82 */ /* 0x000e220000000800 */
[----:B------:R-:W1:Y:S01]  /*0090*/  LDCU UR5, c[0x0][0x394] ;  /* 0x00007280ff0577ac */ /* 0x000e620008000800 */
[----:B------:R-:W2:Y:S01]  /*00a0*/  LDCU.64 UR8, c[0x0][0x358] ;  /* 0x00006b00ff0877ac */ /* 0x000ea20008000a00 */
[----:B-1----:R-:W-:Y:S01]  /*00b0*/  UIADD3 UR5, UPT, UPT, UR5, -0x1, URZ ;  /* 0xffffffff05057890 */ /* 0x002fe2000fffe0ff */
[C---:B0-----:R-:W-:Y:S01]  /*00c0*/  FMUL R3, R7.reuse, 0.63661974668502807617 ;  /* 0x3f22f98307037820 */ /* 0x041fe20000400000 */
[----:B------:R-:W-:Y:S02]  /*00d0*/  FSETP.GE.AND P0, PT, |R7|, 105615, PT ;  /* 0x47ce47800700780b */ /* 0x000fe40003f06200 */
[----:B------:R-:W-:-:S03]  /*00e0*/  SHF.R.U32.HI R4, RZ, 0x17, R7 ;  /* 0x00000017ff047819 */ /* 0x000fc60000011607 */
[----:B------:R-:W0:Y:S08]  /*00f0*/  F2I.NTZ R3, R3 ;  /* 0x0000000300037305 */ /* 0x000e300000203100 */
[----:B------:R-:W-:Y:S01]  /*0100*/  VOTEU.ANY UP0, P0 ;  /* 0x0000000000ff7886 */ /* 0x000fe20000000100 */
[----:B------:R-:W-:-:S04]  /*0110*/  PLOP3.LUT P0, PT, PT, PT, UP0, 0x80, 0x8 ;  /* 0x000000000008781c */ /* 0x000fc80003f0f008 */
[----:B------:R-:W-:Y:S02]  /*0120*/  FSETP.EQ.OR P1, PT, |R7|, +INF , !P0 ;  /* 0x7f8000000700780b */ /* 0x000fe40004722600 */
[----:B0-----:R-:W-:Y:S02]  /*0130*/  R2UR UR4, R3 ;  /* 0x00000000030472ca */ /* 0x001fe400000e0000 */
[C---:B------:R-:W-:Y:S02]  /*0140*/  LOP3.LUT R3, R4.reuse, 0xe0, RZ, 0xc0, !PT ;  /* 0x000000e004037812 */ /* 0x040fe400078ec0ff */
[----:B------:R-:W-:-:S03]  /*0150*/  LOP3.LUT R4, R4, 0x1f, RZ, 0xc0, !PT ;  /* 0x0000001f04047812 */ /* 0x000fc600078ec0ff */
[----:B------:R-:W-:-:S05]  /*0160*/  VIADD R3, R3, 0xffffff80 ;  /* 0xffffff8003037836 */ /* 0x000fca0000000000 */
[----:B------:R-:W-:Y:S02]  /*0170*/  SHF.R.U32.HI R6, RZ, 0x5, R3 ;  /* 0x00000005ff067819 */ /* 0x000fe40000011603 */
[----:B------:R-:W-:Y:S01]  /*0180*/  I2FP.F32.S32 R0, UR4 ;  /* 0x0000000400007c45 */ /* 0x000fe20008201400 */
[----:B------:R-:W-:Y:S02]  /*0190*/  USEL UR4, UR4, URZ, !UP0 ;  /* 0x000000ff04047287 */ /* 0x000fe4000c000000 */
[----:B------:R-:W-:Y:S02]  /*01a0*/  VOTEU.ANY UP0, P1 ;  /* 0x0000000000ff7886 */ /* 0x000fe40000800100 */
[----:B------:R-:W-:-:S04]  /*01b0*/  FFMA R5, R0, -1.5707962512969970703, R7 ;  /* 0xbfc90fda00057823 */ /* 0x000fc80000000007 */
[----:B------:R-:W-:-:S04]  /*01c0*/  FFMA R5, R0, -7.5497894158615963534e-08, R5 ;  /* 0xb3a2216800057823 */ /* 0x000fc80000000005 */
[----:B------:R-:W-:Y:S01]  /*01d0*/  FFMA R0, R0, -5.3903029534742383927e-15, R5 ;  /* 0xa7c234c500007823 */ /* 0x000fe20000000005 */
[----:B------:R-:W-:Y:S02]  /*01e0*/  IMAD.SHL.U32 R5, R7, 0x100, RZ ;  /* 0x0000010007057824 */ /* 0x000fe400078e00ff */
[----:B------:R-:W-:-:S03]  /*01f0*/  @P0 FMUL R0, RZ, R7 ;  /* 0x00000007ff000220 */ /* 0x000fc60000400000 */
[----:B------:R-:W-:Y:S01]  /*0200*/  LOP3.LUT R3, R5, 0x80000000, RZ, 0xfc, !PT ;  /* 0x8000000005037812 */ /* 0x000fe200078efcff */
[----:B--2---:R-:W-:-:S07]  /*0210*/  IMAD.U32 R5, R6, -0x4, RZ ;  /* 0xfffffffc06057824 */ /* 0x004fce00078e00ff */
.L_x_22:
[----:B------:R-:W0:Y:S01]  /*0220*/  LDC R7, c[0x0][0x394] ;  /* 0x0000e500ff077b82 */ /* 0x000e220000000800 */
[----:B------:R-:W-:Y:S01]  /*0230*/  IMAD.U32 R18, RZ, RZ, UR4 ;  /* 0x00000004ff127e24 */ /* 0x000fe2000f8e00ff */
[----:B------:R-:W-:Y:S01]  /*0240*/  MOV R20, R0 ;  /* 0x0000000000147202 */ /* 0x000fe20000000f00 */
[----:B0-----:R-:W0:Y:S01]  /*0250*/  I2F.U32.RP R6, R7 ;  /* 0x0000000700067306 */ /* 0x001e220000209000 */
[----:B------:R-:W-:-:S07]  /*0260*/  ISETP.NE.U32.AND P2, PT, R7, RZ, PT ;  /* 0x000000ff0700720c */ /* 0x000fce0003f45070 */
[----:B0-----:R-:W0:Y:S02]  /*0270*/  MUFU.RCP R6, R6 ;  /* 0x0000000600067308 */ /* 0x001e240000001000 */
[----:B0-----:R-:W-:Y:S02]  /*0280*/  VIADD R14, R6, 0xffffffe ;  /* 0x0ffffffe060e7836 */ /* 0x001fe40000000000 */
[----:B------:R-:W-:-:S04]  /*0290*/  IMAD.U32 R6, RZ, RZ, UR5 ;  /* 0x00000005ff067e24 */ /* 0x000fc8000f8e00ff */
[----:B------:R0:W1:Y:S01]  /*02a0*/  F2I.FTZ.U32.TRUNC.NTZ R15, R14 ;  /* 0x0000000e000f7305 */ /* 0x000062000021f000 */
[----:B------:R-:W-:Y:S01]  /*02b0*/  SHF.R.U32.HI R6, RZ, 0x1, R6 ;  /* 0x00000001ff067819 */ /* 0x000fe20000011606 */
[----:B0-----:R-:W-:Y:S02]  /*02c0*/  IMAD.MOV.U32 R14, RZ, RZ, RZ ;  /* 0x000000ffff0e7224 */ /* 0x001fe400078e00ff */
[----:B-1----:R-:W-:-:S04]  /*02d0*/  IMAD.MOV R16, RZ, RZ, -R15 ;  /* 0x000000ffff107224 */ /* 0x002fc800078e0a0f */
[----:B------:R-:W-:-:S04]  /*02e0*/  IMAD R17, R16, R7, RZ ;  /* 0x0000000710117224 */ /* 0x000fc800078e02ff */
[----:B------:R-:W-:-:S06]  /*02f0*/  IMAD.HI.U32 R15, R15, R17, R14 ;  /* 0x000000110f0f7227 */ /* 0x000fcc00078e000e */
[----:B------:R-:W-:-:S05]  /*0300*/  IMAD.HI.U32 R19, R15, R2, RZ ;  /* 0x000000020f137227 */ /* 0x000fca00078e00ff */
[----:B------:R-:W-:-:S05]  /*0310*/  IADD3 R16, PT, PT, -R19, RZ, RZ ;  /* 0x000000ff13107210 */ /* 0x000fca0007ffe1ff */
[----:B------:R-:W-:-:S05]  /*0320*/  IMAD R16, R7, R16, R2 ;  /* 0x0000001007107224 */ /* 0x000fca00078e0202 */
[----:B------:R-:W-:-:S13]  /*0330*/  ISETP.GE.U32.AND P0, PT, R16, R7, PT ;  /* 0x000000071000720c */ /* 0x000fda0003f06070 */
[----:B------:R-:W-:Y:S02]  /*0340*/  @P0 IMAD.IADD R16, R16, 0x1, -R7 ;  /* 0x0000000110100824 */ /* 0x000fe400078e0a07 */
[----:B------:R-:W-:-:S03]  /*0350*/  @P0 VIADD R19, R19, 0x1 ;  /* 0x0000000113130836 */ /* 0x000fc60000000000 */
[----:B------:R-:W-:-:S13]  /*0360*/  ISETP.GE.U32.AND P1, PT, R16, R7, PT ;  /* 0x000000071000720c */ /* 0x000fda0003f26070 */
[----:B------:R-:W-:Y:S01]  /*0370*/  @P1 VIADD R19, R19, 0x1 ;  /* 0x0000000113131836 */ /* 0x000fe20000000000 */
[----:B------:R-:W-:-:S05]  /*0380*/  @!P2 LOP3.LUT R19, RZ, R7, RZ, 0x33, !PT ;  /* 0x00000007ff13a212 */ /* 0x000fca00078e33ff */
[----:B------:R-:W-:-:S04]  /*0390*/  IMAD R15, R19, R7, R6 ;  /* 0x00000007130f7224 */ /* 0x000fc800078e0206 */
[----:B------:R-:W-:-:S05]  /*03a0*/  IMAD.IADD R15, R2, 0x1, -R15 ;  /* 0x00000001020f7824 */ /* 0x000fca00078e0a0f */
[----:B------:R-:W-:Y:S01]  /*03b0*/  I2FP.F32.S32 R23, R15 ;  /* 0x0000000f00177245 */ /* 0x000fe20000201400 */
[----:B------:R-:W-:Y:S06]  /*03c0*/  BRA.U UP0, `(.L_x_2) ;  /* 0x0000000500447547 */ /* 0x000fec000b800000 */
[----:B------:R-:W0:Y:S01]  /*03d0*/  LDCU.64 UR6, c[0x4][URZ] ;  /* 0x01000000ff0677ac */ /* 0x000e220008000a00 */
[----:B------:R-:W-:Y:S01]  /*03e0*/  IMAD.MOV.U32 R25, RZ, RZ, RZ ;  /* 0x000000ffff197224 */ /* 0x000fe200078e00ff */
[----:B------:R-:W-:Y:S01]  /*03f0*/  CS2R R20, SRZ ;  /* 0x0000000000147805 */ /* 0x000fe2000001ff00 */
[----:B------:R-:W-:Y:S02]  /*0400*/  IMAD.MOV.U32 R18, RZ, RZ, RZ ;  /* 0x000000ffff127224 */ /* 0x000fe400078e00ff */
[----:B0-----:R-:W-:Y:S02]  /*0410*/  IMAD.U32 R16, RZ, RZ, UR6 ;  /* 0x00000006ff107e24 */ /* 0x001fe4000f8e00ff */
[----:B------:R-:W-:-:S07]  /*0420*/  IMAD.U32 R17, RZ, RZ, UR7 ;  /* 0x00000007ff117e24 */ /* 0x000fce000f8e00ff */
.L_x_3:
[----:B------:R-:W2:Y:S01]  /*0430*/  LDG.E.CONSTANT R14, desc[UR8][R16.64] ;  /* 0x00000008100e7981 */ /* 0x000ea2000c1e9900 */
[----:B------:R-:W-:Y:S01]  /*0440*/  ISETP.EQ.AND P6, PT, R20, RZ, PT ;  /* 0x000000ff1400720c */ /* 0x000fe20003fc2270 */
[----:B------:R-:W-:Y:S01]  /*0450*/  VIADD R18, R18, 0x1 ;  /* 0x0000000112127836 */ /* 0x000fe20000000000 */
[C---:B------:R-:W-:Y:S02]  /*0460*/  ISETP.EQ.AND P5, PT, R20.reuse, 0x4, PT ;  /* 0x000000041400780c */ /* 0x040fe40003fa2270 */
[C---:B------:R-:W-:Y:S02]  /*0470*/  ISETP.EQ.AND P4, PT, R20.reuse, 0x8, PT ;  /* 0x000000081400780c */ /* 0x040fe40003f82270 */
[C---:B------:R-:W-:Y:S02]  /*0480*/  ISETP.EQ.AND P3, PT, R20.reuse, 0xc, PT ;  /* 0x0000000c1400780c */ /* 0x040fe40003f62270 */
[C---:B------:R-:W-:Y:S02]  /*0490*/  ISETP.EQ.AND P2, PT, R20.reuse, 0x10, PT ;  /* 0x000000101400780c */ /* 0x040fe40003f42270 */
[C---:B------:R-:W-:Y:S01]  /*04a0*/  ISETP.EQ.AND P1, PT, R20.reuse, 0x14, PT ;  /* 0x000000141400780c */ /* 0x040fe20003f22270 */
[----:B------:R-:W-:-:S02]  /*04b0*/  VIADD R20, R20, 0x4 ;  /* 0x0000000414147836 */ /* 0x000fc40000000000 */
[----:B--2---:R-:W-:-:S03]  /*04c0*/  IMAD.WIDE.U32 R14, R14, R3, RZ ;  /* 0x000000030e0e7225 */ /* 0x004fc600078e00ff */
[----:B------:R-:W-:-:S04]  /*04d0*/  IADD3 R14, P0, PT, R14, R25, RZ ;  /* 0x000000190e0e7210 */ /* 0x000fc80007f1e0ff */
[----:B------:R-:W-:Y:S01]  /*04e0*/  @P6 MOV R8, R14 ;  /* 0x0000000e00086202 */ /* 0x000fe20000000f00 */
[----:B------:R-:W-:Y:S01]  /*04f0*/  IMAD.X R25, R15, 0x1, R21, P0 ;  /* 0x000000010f197824 */ /* 0x000fe200000e0615 */
[----:B------:R-:W-:Y:S01]  /*0500*/  ISETP.NE.AND P6, PT, R18, 0x6, PT ;  /* 0x000000061200780c */ /* 0x000fe20003fc5270 */
[--C-:B------:R-:W-:Y:S01]  /*0510*/  @P5 IMAD.MOV.U32 R9, RZ, RZ, R14.reuse ;  /* 0x000000ffff095224 */ /* 0x100fe200078e000e */
[----:B------:R-:W-:Y:S01]  /*0520*/  IADD3 R16, P0, PT, R16, 0x4, RZ ;  /* 0x0000000410107810 */ /* 0x000fe20007f1e0ff */
[--C-:B------:R-:W-:Y:S02]  /*0530*/  @P4 IMAD.MOV.U32 R10, RZ, RZ, R14.reuse ;  /* 0x000000ffff0a4224 */ /* 0x100fe400078e000e */
[--C-:B------:R-:W-:Y:S01]  /*0540*/  @P3 IMAD.MOV.U32 R11, RZ, RZ, R14.reuse ;  /* 0x000000ffff0b3224 */ /* 0x100fe200078e000e */
[----:B------:R-:W-:Y:S01]  /*0550*/  IADD3.X R17, PT, PT, RZ, R17, RZ, P0, !PT ;  /* 0x00000011ff117210 */ /* 0x000fe200007fe4ff */
[--C-:B------:R-:W-:Y:S02]  /*0560*/  @P2 IMAD.MOV.U32 R12, RZ, RZ, R14.reuse ;  /* 0x000000ffff0c2224 */ /* 0x100fe400078e000e */
[----:B------:R-:W-:-:S04]  /*0570*/  @P1 IMAD.MOV.U32 R13, RZ, RZ, R14 ;  /* 0x000000ffff0d1224 */ /* 0x000fc800078e000e */
[----:B------:R-:W-:Y:S05]  /*0580*/  @P6 BRA `(.L_x_3) ;  /* 0xfffffffc00a86947 */ /* 0x000fea000383ffff */
[C---:B------:R-:W-:Y:S02]  /*0590*/  ISETP.EQ.AND P3, PT, R5.reuse, -0x18, PT ;  /* 0xffffffe80500780c */ /* 0x040fe40003f62270 */
[C---:B------:R-:W-:Y:S02]  /*05a0*/  ISETP.EQ.AND P4, PT, R5.reuse, -0x14, PT ;  /* 0xffffffec0500780c */ /* 0x040fe40003f82270 */
[C---:B------:R-:W-:Y:S02]  /*05b0*/  ISETP.EQ.AND P2, PT, R5.reuse, -0x10, PT ;  /* 0xfffffff00500780c */ /* 0x040fe40003f42270 */
[C---:B------:R-:W-:Y:S02]  /*05c0*/  ISETP.EQ.AND P1, PT, R5.reuse, -0xc, PT ;  /* 0xfffffff40500780c */ /* 0x040fe40003f22270 */
[C---:B------:R-:W-:Y:S02]  /*05d0*/  ISETP.EQ.AND P0, PT, R5.reuse, -0x8, PT ;  /* 0xfffffff80500780c */ /* 0x040fe40003f02270 */
[----:B------:R-:W-:-:S02]  /*05e0*/  ISETP.EQ.AND P5, PT, R5, RZ, PT ;  /* 0x000000ff0500720c */ /* 0x000fc40003fa2270 */
[----:B------:R-:W-:Y:S01]  /*05f0*/  ISETP.NE.AND P6, PT, R4, RZ, PT ;  /* 0x000000ff0400720c */ /* 0x000fe20003fc5270 */
[--C-:B------:R-:W-:Y:S01]  /*0600*/  @P3 IMAD.MOV.U32 R14, RZ, RZ, R8.reuse ;  /* 0x000000ffff0e3224 */ /* 0x100fe200078e0008 */
[C---:B------:R-:W-:Y:S01]  /*0610*/  ISETP.EQ.AND P3, PT, R5.reuse, -0x4, PT ;  /* 0xfffffffc0500780c */ /* 0x040fe20003f62270 */
[----:B------:R-:W-:Y:S02]  /*0620*/  @P4 IMAD.MOV.U32 R15, RZ, RZ, R8 ;  /* 0x000000ffff0f4224 */ /* 0x000fe400078e0008 */
[--C-:B------:R-:W-:Y:S01]  /*0630*/  @P4 IMAD.MOV.U32 R14, RZ, RZ, R9.reuse ;  /* 0x000000ffff0e4224 */ /* 0x100fe200078e0009 */
[----:B------:R-:W-:Y:S01]  /*0640*/  ISETP.EQ.AND P4, PT, R5, 0x4, PT ;  /* 0x000000040500780c */ /* 0x000fe20003f82270 */
[----:B------:R-:W-:Y:S01]  /*0650*/  @P2 IMAD.MOV.U32 R14, RZ, RZ, R10 ;  /* 0x000000ffff0e2224 */ /* 0x000fe200078e000a */
[----:B------:R-:W-:Y:S01]  /*0660*/  @P1 MOV R14, R11 ;  /* 0x0000000b000e1202 */ /* 0x000fe20000000f00 */
[----:B------:R-:W-:Y:S02]  /*0670*/  @P0 IMAD.MOV.U32 R14, RZ, RZ, R12 ;  /* 0x000000ffff0e0224 */ /* 0x000fe400078e000c */
[----:B------:R-:W-:-:S02]  /*0680*/  @P2 IMAD.MOV.U32 R15, RZ, RZ, R9 ;  /* 0x000000ffff0f2224 */ /* 0x000fc400078e0009 */
[----:B------:R-:W-:Y:S02]  /*0690*/  @P1 IMAD.MOV.U32 R15, RZ, RZ, R10 ;  /* 0x000000ffff0f1224 */ /* 0x000fe400078e000a */
[----:B------:R-:W-:Y:S02]  /*06a0*/  @P3 IMAD.MOV.U32 R14, RZ, RZ, R13 ;  /* 0x000000ffff0e3224 */ /* 0x000fe400078e000d */
[----:B------:R-:W-:Y:S02]  /*06b0*/  @P5 IMAD.MOV.U32 R14, RZ, RZ, R25 ;  /* 0x000000ffff0e5224 */ /* 0x000fe400078e0019 */
[----:B------:R-:W-:Y:S02]  /*06c0*/  @P0 IMAD.MOV.U32 R15, RZ, RZ, R11 ;  /* 0x000000ffff0f0224 */ /* 0x000fe400078e000b */
[----:B------:R-:W-:Y:S02]  /*06d0*/  @P3 IMAD.MOV.U32 R15, RZ, RZ, R12 ;  /* 0x000000ffff0f3224 */ /* 0x000fe400078e000c */
[----:B------:R-:W-:Y:S01]  /*06e0*/  @P5 IMAD.MOV.U32 R15, RZ, RZ, R13 ;  /* 0x000000ffff0f5224 */ /* 0x000fe200078e000d */
[----:B------:R-:W-:Y:S01]  /*06f0*/  @P4 MOV R15, R25 ;  /* 0x00000019000f4202 */ /* 0x000fe20000000f00 */
[----:B------:R-:W-:Y:S01]  /*0700*/  IMAD.MOV.U32 R21, RZ, RZ, R14 ;  /* 0x000000ffff157224 */ /* 0x000fe200078e000e */
[----:B------:R-:W-:Y:S06]  /*0710*/  @!P6 BRA `(.L_x_4) ;  /* 0x000000000028e947 */ /* 0x000fec0003800000 */
[----:B------:R-:W-:Y:S01]  /*0720*/  @P2 IMAD.MOV.U32 R14, RZ, RZ, R8 ;  /* 0x000000ffff0e2224 */ /* 0x000fe200078e0008 */
[----:B------:R-:W-:Y:S01]  /*0730*/  SHF.L.W.U32.HI R21, R15, R4, R21 ;  /* 0x000000040f157219 */ /* 0x000fe20000010e15 */
[----:B------:R-:W-:Y:S02]  /*0740*/  @P1 IMAD.MOV.U32 R14, RZ, RZ, R9 ;  /* 0x000000ffff0e1224 */ /* 0x000fe400078e0009 */
[----:B------:R-:W-:Y:S01]  /*0750*/  @P0 IMAD.MOV.U32 R14, RZ, RZ, R10 ;  /* 0x000000ffff0e0224 */ /* 0x000fe200078e000a */
[----:B------:R-:W-:Y:S01]  /*0760*/  ISETP.EQ.AND P0, PT, R5, 0x8, PT ;  /* 0x000000080500780c */ /* 0x000fe20003f02270 */
[----:B------:R-:W-:Y:S02]  /*0770*/  @P3 IMAD.MOV.U32 R14, RZ, RZ, R11 ;  /* 0x000000ffff0e3224 */ /* 0x000fe400078e000b */
[----:B------:R-:W-:Y:S01]  /*0780*/  @P5 IMAD.MOV.U32 R14, RZ, RZ, R12 ;  /* 0x000000ffff0e5224 */ /* 0x000fe200078e000c */
[----:B------:R-:W-:-:S09]  /*0790*/  @P4 MOV R14, R13 ;  /* 0x0000000d000e4202 */ /* 0x000fd20000000f00 */
[----:B------:R-:W-:-:S05]  /*07a0*/  @P0 IMAD.MOV.U32 R14, RZ, RZ, R25 ;  /* 0x000000ffff0e0224 */ /* 0x000fca00078e0019 */
[----:B------:R-:W-:-:S07]  /*07b0*/  SHF.L.W.U32.HI R15, R14, R4, R15 ;  /* 0x000000040e0f7219 */ /* 0x000fce0000010e0f */
.L_x_4:
[C---:B------:R-:W-:Y:S01]  /*07c0*/  SHF.L.W.U32.HI R25, R15.reuse, 0x2, R21 ;  /* 0x000000020f197819 */ /* 0x040fe20000010e15 */
[----:B------:R-:W-:Y:S01]  /*07d0*/  IMAD.SHL.U32 R15, R15, 0x4, RZ ;  /* 0x000000040f0f7824 */ /* 0x000fe200078e00ff */
[----:B------:R-:W0:Y:S01]  /*07e0*/  LDC R20, c[0x0][0x398] ;  /* 0x0000e600ff147b82 */ /* 0x000e220000000800 */
[----:B------:R-:W-:Y:S01]  /*07f0*/  UMOV UR6, 0x54442d19 ;  /* 0x54442d1900067882 */ /* 0x000fe20000000000 */
[----:B------:R-:W-:Y:S01]  /*0800*/  SHF.R.S32.HI R16, RZ, 0x1f, R25 ;  /* 0x0000001fff107819 */ /* 0x000fe20000011419 */
[----:B------:R-:W-:Y:S01]  /*0810*/  UMOV UR7, 0x3bf921fb ;  /* 0x3bf921fb00077882 */ /* 0x000fe20000000000 */
[----:B------:R-:W-:Y:S02]  /*0820*/  SHF.R.U32.HI R18, RZ, 0x1e, R21 ;  /* 0x0000001eff127819 */ /* 0x000fe40000011615 */
[C---:B------:R-:W-:Y:S02]  /*0830*/  LOP3.LUT R14, R16.reuse, R15, RZ, 0x3c, !PT ;  /* 0x0000000f100e7212 */ /* 0x040fe400078e3cff */
[----:B------:R-:W-:-:S02]  /*0840*/  LOP3.LUT R15, R16, R25, RZ, 0x3c, !PT ;  /* 0x00000019100f7212 */ /* 0x000fc400078e3cff */
[----:B------:R-:W-:-:S04]  /*0850*/  LEA.HI R18, R25, R18, RZ, 0x1 ;  /* 0x0000001219127211 */ /* 0x000fc800078f08ff */
[----:B------:R-:W1:Y:S01]  /*0860*/  I2F.F64.S64 R14, R14 ;  /* 0x0000000e000e7312 */ /* 0x000e620000301c00 */
[----:B0-----:R-:W-:Y:S02]  /*0870*/  ISETP.GE.AND P0, PT, R20, RZ, PT ;  /* 0x000000ff1400720c */ /* 0x001fe40003f06270 */
[----:B------:R-:W-:Y:S01]  /*0880*/  LOP3.LUT R20, R25, R20, RZ, 0x3c, !PT ;  /* 0x0000001419147212 */ /* 0x000fe200078e3cff */
[----:B-1----:R-:W-:-:S03]  /*0890*/  DMUL R16, R14, UR6 ;  /* 0x000000060e107c28 */ /* 0x002fc60008000000 */
[----:B------:R-:W-:-:S07]  /*08a0*/  ISETP.GE.AND P1, PT, R20, RZ, PT ;  /* 0x000000ff1400720c */ /* 0x000fce0003f26270 */
[----:B------:R-:W-:Y:S01]  /*08b0*/  @!P0 IMAD.MOV R18, RZ, RZ, -R18 ;  /* 0x000000ffff128224 */ /* 0x000fe200078e0a12 */
[----:B------:R-:W0:Y:S02]  /*08c0*/  F2F.F32.F64 R16, R16 ;  /* 0x0000001000107310 */ /* 0x000e240000301000 */
[----:B0-----:R-:W-:-:S07]  /*08d0*/  FSEL R20, -R16, R16, !P1 ;  /* 0x0000001010147208 */ /* 0x001fce0004800100 */
.L_x_2:
[----:B------:R-:W-:Y:S01]  /*08e0*/  LOP3.LUT R15, R18, 0x1, RZ, 0xc0, !PT ;  /* 0x00000001120f7812 */ /* 0x000fe200078ec0ff */
[----:B------:R-:W-:Y:S02]  /*08f0*/  IMAD.MOV.U32 R14, RZ, RZ, 0x37cbac00 ;  /* 0x37cbac00ff0e7424 */ /* 0x000fe400078e00ff */
[----:B------:R-:W-:Y:S01]  /*0900*/  FMUL R21, R20, R20 ;  /* 0x0000001414157220 */ /* 0x000fe20000400000 */
[----:B------:R-:W-:Y:S01]  /*0910*/  VIADD R18, R18, 0x1 ;  /* 0x0000000112127836 */ /* 0x000fe20000000000 */
[----:B------:R-:W-:Y:S01]  /*0920*/  ISETP.NE.U32.AND P0, PT, R15, 0x1, PT ;  /* 0x000000010f00780c */ /* 0x000fe20003f05070 */
[----:B------:R-:W-:Y:S02]  /*0930*/  IMAD.MOV.U32 R15, RZ, RZ, 0x3c0885e4 ;  /* 0x3c0885e4ff0f7424 */ /* 0x000fe400078e00ff */
[----:B------:R-:W-:Y:S01]  /*0940*/  FFMA R17, R21, R14, -0.0013887860113754868507 ;  /* 0xbab607ed15117423 */ /* 0x000fe2000000000e */
[----:B------:R-:W-:Y:S01]  /*0950*/  MOV R16, 0x3e2aaaa8 ;  /* 0x3e2aaaa800107802 */ /* 0x000fe20000000f00 */
[----:B------:R-:W-:Y:S01]  /*0960*/  IMAD.IADD R19, R19, 0x1, -R6 ;  /* 0x0000000113137824 */ /* 0x000fe200078e0a06 */
[----:B------:R-:W-:-:S02]  /*0970*/  LOP3.LUT P1, RZ, R18, 0x2, RZ, 0xc0, !PT ;  /* 0x0000000212ff7812 */ /* 0x000fc4000782c0ff */
[----:B------:R-:W-:Y:S02]  /*0980*/  FSEL R22, R17, -0.00019574658654164522886, P0 ;  /* 0xb94d415311167808 */ /* 0x000fe40000000000 */
[----:B------:R-:W-:Y:S02]  /*0990*/  FSEL R24, R15, 0.041666727513074874878, !P0 ;  /* 0x3d2aaabb0f187808 */ /* 0x000fe40004000000 */
[----:B------:R-:W-:Y:S02]  /*09a0*/  FSEL R17, R20, 1, !P0 ;  /* 0x3f80000014117808 */ /* 0x000fe40004000000 */
[----:B------:R-:W-:Y:S01]  /*09b0*/  FSEL R25, -R16, -0.4999999701976776123, !P0 ;  /* 0xbeffffff10197808 */ /* 0x000fe20004000100 */
[C---:B------:R-:W-:Y:S02]  /*09c0*/  FFMA R24, R21.reuse, R22, R24 ;  /* 0x0000001615187223 */ /* 0x040fe40000000018 */
[C---:B------:R-:W-:Y:S02]  /*09d0*/  FFMA R22, R21.reuse, R17, RZ ;  /* 0x0000001115167223 */ /* 0x040fe400000000ff */
[----:B------:R-:W-:Y:S01]  /*09e0*/  FFMA R24, R21, R24, R25 ;  /* 0x0000001815187223 */ /* 0x000fe20000000019 */
[----:B------:R-:W-:-:S03]  /*09f0*/  IMAD.MOV.U32 R25, RZ, RZ, R0 ;  /* 0x000000ffff197224 */ /* 0x000fc600078e0000 */
[----:B------:R-:W-:Y:S01]  /*0a00*/  FFMA R22, R22, R24, R17 ;  /* 0x0000001816167223 */ /* 0x000fe20000000011 */
[----:B------:R-:W-:Y:S01]  /*0a10*/  IMAD.U32 R24, RZ, RZ, UR4 ;  /* 0x00000004ff187e24 */ /* 0x000fe2000f8e00ff */
[----:B------:R-:W-:Y:S02]  /*0a20*/  I2FP.F32.S32 R17, R19 ;  /* 0x0000001300117245 */ /* 0x000fe40000201400 */
[----:B------:R-:W-:Y:S01]  /*0a30*/  @P1 FADD R22, RZ, -R22 ;  /* 0x80000016ff161221 */ /* 0x000fe20000000000 */
[----:B------:R-:W-:Y:S06]  /*0a40*/  BRA.U UP0, `(.L_x_5) ;  /* 0x0000000500387547 */ /* 0x000fec000b800000 */
[----:B------:R-:W-:Y:S02]  /*0a50*/  IMAD.MOV.U32 R27, RZ, RZ, RZ ;  /* 0x000000ffff1b7224 */ /* 0x000fe400078e00ff */
[----:B------:R-:W-:Y:S02]  /*0a60*/  IMAD.MOV.U32 R29, RZ, RZ, RZ ;  /* 0x000000ffff1d7224 */ /* 0x000fe400078e00ff */
[----:B------:R-:W-:-:S07]  /*0a70*/  IMAD.MOV.U32 R25, RZ, RZ, RZ ;  /* 0x000000ffff197224 */ /* 0x000fce00078e00ff */
.L_x_6:
[----:B------:R-:W0:Y:S02]  /*0a80*/  LDC.64 R18, c[0x4][RZ] ;  /* 0x01000000ff127b82 */ /* 0x000e240000000a00 */
[----:B0-----:R-:W-:-:S05]  /*0a90*/  IMAD.WIDE.U32 R20, R25, 0x4, R18 ;  /* 0x0000000419147825 */ /* 0x001fca00078e0012 */
[----:B------:R-:W2:Y:S01]  /*0aa0*/  LDG.E.CONSTANT R18, desc[UR8][R20.64] ;  /* 0x0000000814127981 */ /* 0x000ea2000c1e9900 */
[C---:B------:R-:W-:Y:S01]  /*0ab0*/  SHF.L.U32 R24, R25.reuse, 0x2, RZ ;  /* 0x0000000219187819 */ /* 0x040fe200000006ff */
[----:B------:R-:W-:-:S03]  /*0ac0*/  VIADD R25, R25, 0x1 ;  /* 0x0000000119197836 */ /* 0x000fc60000000000 */
[C---:B------:R-:W-:Y:S02]  /*0ad0*/  ISETP.EQ.AND P0, PT, R24.reuse, RZ, PT ;  /* 0x000000ff1800720c */ /* 0x040fe40003f02270 */
[C---:B------:R-:W-:Y:S02]  /*0ae0*/  ISETP.EQ.AND P5, PT, R24.reuse, 0x4, PT ;  /* 0x000000041800780c */ /* 0x040fe40003fa2270 */
[C---:B------:R-:W-:Y:S02]  /*0af0*/  ISETP.EQ.AND P4, PT, R24.reuse, 0x8, PT ;  /* 0x000000081800780c */ /* 0x040fe40003f82270 */
[C---:B------:R-:W-:Y:S02]  /*0b00*/  ISETP.EQ.AND P3, PT, R24.reuse, 0xc, PT ;  /* 0x0000000c1800780c */ /* 0x040fe40003f62270 */
[C---:B------:R-:W-:Y:S02]  /*0b10*/  ISETP.EQ.AND P2, PT, R24.reuse, 0x10, PT ;  /* 0x000000101800780c */ /* 0x040fe40003f42270 */
[----:B------:R-:W-:Y:S01]  /*0b20*/  ISETP.EQ.AND P1, PT, R24, 0x14, PT ;  /* 0x000000141800780c */ /* 0x000fe20003f22270 */
[----:B--2---:R-:W-:-:S03]  /*0b30*/  IMAD.WIDE.U32 R18, R18, R3, RZ ;  /* 0x0000000312127225 */ /* 0x004fc600078e00ff */
[----:B------:R-:W-:-:S07]  /*0b40*/  IADD3 R18, P6, PT, R18, R27, RZ ;  /* 0x0000001b12127210 */ /* 0x000fce0007fde0ff */
[----:B------:R-:W-:Y:S01]  /*0b50*/  @P2 MOV R12, R18 ;  /* 0x00000012000c2202 */ /* 0x000fe20000000f00 */
[----:B------:R-:W-:Y:S01]  /*0b60*/  IMAD.X R27, R19, 0x1, R29, P6 ;  /* 0x00000001131b7824 */ /* 0x000fe200030e061d */
[----:B------:R-:W-:Y:S01]  /*0b70*/  ISETP.NE.AND P6, PT, R25, 0x6, PT ;  /* 0x000000061900780c */ /* 0x000fe20003fc5270 */
[--C-:B------:R-:W-:Y:S02]  /*0b80*/  @P0 IMAD.MOV.U32 R8, RZ, RZ, R18.reuse ;  /* 0x000000ffff080224 */ /* 0x100fe400078e0012 */
[--C-:B------:R-:W-:Y:S02]  /*0b90*/  @P5 IMAD.MOV.U32 R9, RZ, RZ, R18.reuse ;  /* 0x000000ffff095224 */ /* 0x100fe400078e0012 */
[--C-:B------:R-:W-:Y:S02]  /*0ba0*/  @P4 IMAD.MOV.U32 R10, RZ, RZ, R18.reuse ;  /* 0x000000ffff0a4224 */ /* 0x100fe400078e0012 */
        /* <DEDUP_REMOVED lines=13> */
[----:B------:R-:W-:Y:S01]  /*0c80*/  @P4 IMAD.MOV.U32 R18, RZ, RZ, R9 ;  /* 0x000000ffff124224 */ /* 0x000fe200078e0009 */
[----:B------:R-:W-:Y:S01]  /*0c90*/  ISETP.EQ.AND P4, PT, R5, 0x4, PT ;  /* 0x000000040500780c */ /* 0x000fe20003f82270 */
[----:B------:R-:W-:Y:S02]  /*0ca0*/  @P2 IMAD.MOV.U32 R18, RZ, RZ, R10 ;  /* 0x000000ffff122224 */ /* 0x000fe400078e000a */
[----:B------:R-:W-:Y:S02]  /*0cb0*/  @P1 IMAD.MOV.U32 R18, RZ, RZ, R11 ;  /* 0x000000ffff121224 */ /* 0x000fe400078e000b */
[----:B------:R-:W-:-:S02]  /*0cc0*/  @P0 IMAD.MOV.U32 R18, RZ, RZ, R12 ;  /* 0x000000ffff120224 */ /* 0x000fc400078e000c */
[----:B------:R-:W-:Y:S01]  /*0cd0*/  @P2 IMAD.MOV.U32 R19, RZ, RZ, R9 ;  /* 0x000000ffff132224 */ /* 0x000fe200078e0009 */
[----:B------:R-:W-:Y:S01]  /*0ce0*/  @P1 MOV R19, R10 ;  /* 0x0000000a00131202 */ /* 0x000fe20000000f00 */
[----:B------:R-:W-:Y:S01]  /*0cf0*/  @P3 IMAD.MOV.U32 R18, RZ, RZ, R13 ;  /* 0x000000ffff123224 */ /* 0x000fe200078e000d */
[----:B------:R-:W-:Y:S01]  /*0d00*/  @P5 MOV R18, R27 ;  /* 0x0000001b00125202 */ /* 0x000fe20000000f00 */
[----:B------:R-:W-:Y:S02]  /*0d10*/  @P0 IMAD.MOV.U32 R19, RZ, RZ, R11 ;  /* 0x000000ffff130224 */ /* 0x000fe400078e000b */
[----:B------:R-:W-:Y:S02]  /*0d20*/  @P3 IMAD.MOV.U32 R19, RZ, RZ, R12 ;  /* 0x000000ffff133224 */ /* 0x000fe400078e000c */
[----:B------:R-:W-:Y:S02]  /*0d30*/  @P5 IMAD.MOV.U32 R19, RZ, RZ, R13 ;  /* 0x000000ffff135224 */ /* 0x000fe400078e000d */
[----:B------:R-:W-:-:S02]  /*0d40*/  @P4 IMAD.MOV.U32 R19, RZ, RZ, R27 ;  /* 0x000000ffff134224 */ /* 0x000fc400078e001b */
[----:B------:R-:W-:Y:S01]  /*0d50*/  IMAD.MOV.U32 R25, RZ, RZ, R18 ;  /* 0x000000ffff197224 */ /* 0x000fe200078e0012 */
[----:B------:R-:W-:Y:S06]  /*0d60*/  @!P6 BRA `(.L_x_7) ;  /* 0x000000000028e947 */ /* 0x000fec0003800000 */
[----:B------:R-:W-:Y:S01]  /*0d70*/  @P2 IMAD.MOV.U32 R18, RZ, RZ, R8 ;  /* 0x000000ffff122224 */ /* 0x000fe200078e0008 */
[----:B------:R-:W-:Y:S01]  /*0d80*/  SHF.L.W.U32.HI R25, R19, R4, R25 ;  /* 0x0000000413197219 */ /* 0x000fe20000010e19 */
[----:B------:R-:W-:Y:S02]  /*0d90*/  @P1 IMAD.MOV.U32 R18, RZ, RZ, R9 ;  /* 0x000000ffff121224 */ /* 0x000fe400078e0009 */
[----:B------:R-:W-:Y:S01]  /*0da0*/  @P0 IMAD.MOV.U32 R18, RZ, RZ, R10 ;  /* 0x000000ffff120224 */ /* 0x000fe200078e000a */
[----:B------:R-:W-:Y:S01]  /*0db0*/  ISETP.EQ.AND P0, PT, R5, 0x8, PT ;  /* 0x000000080500780c */ /* 0x000fe20003f02270 */
[----:B------:R-:W-:Y:S01]  /*0dc0*/  @P3 IMAD.MOV.U32 R18, RZ, RZ, R11 ;  /* 0x000000ffff123224 */ /* 0x000fe200078e000b */
[----:B------:R-:W-:Y:S01]  /*0dd0*/  @P5 MOV R18, R12 ;  /* 0x0000000c00125202 */ /* 0x000fe20000000f00 */
[----:B------:R-:W-:-:S10]  /*0de0*/  @P4 IMAD.MOV.U32 R18, RZ, RZ, R13 ;  /* 0x000000ffff124224 */ /* 0x000fd400078e000d */
[----:B------:R-:W-:-:S05]  /*0df0*/  @P0 IMAD.MOV.U32 R18, RZ, RZ, R27 ;  /* 0x000000ffff120224 */ /* 0x000fca00078e001b */
[----:B------:R-:W-:-:S07]  /*0e00*/  SHF.L.W.U32.HI R19, R18, R4, R19 ;  /* 0x0000000412137219 */ /* 0x000fce0000010e13 */
.L_x_7:
        /* <DEDUP_REMOVED lines=18> */
.L_x_5:
[----:B------:R-:W-:Y:S01]  /*0f30*/  FMUL R19, R25, R25 ;  /* 0x0000001919137220 */ /* 0x000fe20000400000 */
[C---:B------:R-:W-:Y:S02]  /*0f40*/  LOP3.LUT R20, R24.reuse, 0x1, RZ, 0xc0, !PT ;  /* 0x0000000118147812 */ /* 0x040fe400078ec0ff */
[----:B------:R-:W-:Y:S01]  /*0f50*/  LOP3.LUT P1, RZ, R24, 0x2, RZ, 0xc0, !PT ;  /* 0x0000000218ff7812 */ /* 0x000fe2000782c0ff */
[----:B------:R-:W-:Y:S01]  /*0f60*/  FFMA R18, R19, R14, -0.0013887860113754868507 ;  /* 0xbab607ed13127423 */ /* 0x000fe2000000000e */
[----:B------:R-:W-:Y:S01]  /*0f70*/  ISETP.NE.U32.AND P0, PT, R20, 0x1, PT ;  /* 0x000000011400780c */ /* 0x000fe20003f05070 */
[----:B------:R-:W-:-:S03]  /*0f80*/  IMAD.U32 R24, RZ, RZ, UR4 ;  /* 0x00000004ff187e24 */ /* 0x000fc6000f8e00ff */
[----:B------:R-:W-:Y:S02]  /*0f90*/  FSEL R20, R18, -0.00019574658654164522886, !P0 ;  /* 0xb94d415312147808 */ /* 0x000fe40004000000 */
[----:B------:R-:W-:Y:S02]  /*0fa0*/  FSEL R26, R15, 0.041666727513074874878, P0 ;  /* 0x3d2aaabb0f1a7808 */ /* 0x000fe40000000000 */
[----:B------:R-:W-:Y:S02]  /*0fb0*/  FSEL R18, R25, 1, P0 ;  /* 0x3f80000019127808 */ /* 0x000fe40000000000 */
[----:B------:R-:W-:Y:S01]  /*0fc0*/  FSEL R25, -R16, -0.4999999701976776123, P0 ;  /* 0xbeffffff10197808 */ /* 0x000fe20000000100 */
[C---:B------:R-:W-:Y:S02]  /*0fd0*/  FFMA R20, R19.reuse, R20, R26 ;  /* 0x0000001413147223 */ /* 0x040fe4000000001a */
[C---:B------:R-:W-:Y:S02]  /*0fe0*/  FFMA R21, R19.reuse, R18, RZ ;  /* 0x0000001213157223 */ /* 0x040fe400000000ff */
[----:B------:R-:W-:Y:S01]  /*0ff0*/  FFMA R20, R19, R20, R25 ;  /* 0x0000001413147223 */ /* 0x000fe20000000019 */
[----:B------:R-:W-:-:S03]  /*1000*/  MOV R25, R0 ;  /* 0x0000000000197202 */ /* 0x000fc60000000f00 */
[----:B------:R-:W-:-:S04]  /*1010*/  FFMA R18, R21, R20, R18 ;  /* 0x0000001415127223 */ /* 0x000fc80000000012 */
[----:B------:R-:W-:-:S04]  /*1020*/  @P1 FADD R18, RZ, -R18 ;  /* 0x80000012ff121221 */ /* 0x000fc80000000000 */
[----:B------:R-:W-:-:S04]  /*1030*/  FMUL R18, R17, R18 ;  /* 0x0000001211127220 */ /* 0x000fc80000400000 */
[----:B------:R-:W-:Y:S01]  /*1040*/  FFMA R22, R23, R22, -R18 ;  /* 0x0000001617167223 */ /* 0x000fe20000000812 */
[----:B------:R-:W-:Y:S06]  /*1050*/  BRA.U UP0, `(.L_x_8) ;  /* 0x0000000500387547 */ /* 0x000fec000b800000 */
[----:B------:R-:W-:Y:S02]  /*1060*/  IMAD.MOV.U32 R27, RZ, RZ, RZ ;  /* 0x000000ffff1b7224 */ /* 0x000fe400078e00ff */
[----:B------:R-:W-:Y:S02]  /*1070*/  IMAD.MOV.U32 R29, RZ, RZ, RZ ;  /* 0x000000ffff1d7224 */ /* 0x000fe400078e00ff */
[----:B------:R-:W-:-:S07]  /*1080*/  IMAD.MOV.U32 R25, RZ, RZ, RZ ;  /* 0x000000ffff197224 */ /* 0x000fce00078e00ff */
.L_x_9:
[----:B------:R-:W0:Y:S02]  /*1090*/  LDC.64 R18, c[0x4][RZ] ;  /* 0x01000000ff127b82 */ /* 0x000e240000000a00 */
[----:B0-----:R-:W-:-:S05]  /*10a0*/  IMAD.WIDE.U32 R20, R25, 0x4, R18 ;  /* 0x0000000419147825 */ /* 0x001fca00078e0012 */
[----:B------:R-:W2:Y:S01]  /*10b0*/  LDG.E.CONSTANT R18, desc[UR8][R20.64] ;  /* 0x0000000814127981 */ /* 0x000ea2000c1e9900 */
[C---:B------:R-:W-:Y:S02]  /*10c0*/  IMAD.SHL.U32 R24, R25.reuse, 0x4, RZ ;  /* 0x0000000419187824 */ /* 0x040fe400078e00ff */
        /* <DEDUP_REMOVED lines=8> */
[----:B------:R-:W-:-:S04]  /*1150*/  IADD3 R18, P6, PT, R18, R27, RZ ;  /* 0x0000001b12127210 */ /* 0x000fc80007fde0ff */
[----:B------:R-:W-:Y:S01]  /*1160*/  IADD3.X R27, PT, PT, R19, R29, RZ, P6, !PT ;  /* 0x0000001d131b7210 */ /* 0x000fe200037fe4ff */
[--C-:B------:R-:W-:Y:S01]  /*1170*/  @P0 IMAD.MOV.U32 R8, RZ, RZ, R18.reuse ;  /* 0x000000ffff080224 */ /* 0x100fe200078e0012 */
[----:B------:R-:W-:Y:S01]  /*1180*/  ISETP.NE.AND P6, PT, R25, 0x6, PT ;  /* 0x000000061900780c */ /* 0x000fe20003fc5270 */
[--C-:B------:R-:W-:Y:S02]  /*1190*/  @P5 IMAD.MOV.U32 R9, RZ, RZ, R18.reuse ;  /* 0x000000ffff095224 */ /* 0x100fe400078e0012 */
[----:B------:R-:W-:Y:S01]  /*11a0*/  @P1 MOV R13, R18 ;  /* 0x00000012000d1202 */ /* 0x000fe20000000f00 */
[--C-:B------:R-:W-:Y:S02]  /*11b0*/  @P4 IMAD.MOV.U32 R10, RZ, RZ, R18.reuse ;  /* 0x000000ffff0a4224 */ /* 0x100fe400078e0012 */
[--C-:B------:R-:W-:Y:S02]  /*11c0*/  @P3 IMAD.MOV.U32 R11, RZ, RZ, R18.reuse ;  /* 0x000000ffff0b3224 */ /* 0x100fe400078e0012 */
[----:B------:R-:W-:-:S05]  /*11d0*/  @P2 IMAD.MOV.U32 R12, RZ, RZ, R18 ;  /* 0x000000ffff0c2224 */ /* 0x000fca00078e0012 */
        /* <DEDUP_REMOVED lines=18> */
[----:B------:R-:W-:Y:S02]  /*1300*/  @P3 IMAD.MOV.U32 R18, RZ, RZ, R13 ;  /* 0x000000ffff123224 */ /* 0x000fe400078e000d */
[----:B------:R-:W-:Y:S02]  /*1310*/  @P5 IMAD.MOV.U32 R18, RZ, RZ, R27 ;  /* 0x000000ffff125224 */ /* 0x000fe400078e001b */
[----:B------:R-:W-:Y:S02]  /*1320*/  @P0 IMAD.MOV.U32 R19, RZ, RZ, R11 ;  /* 0x000000ffff130224 */ /* 0x000fe400078e000b */
[----:B------:R-:W-:Y:S01]  /*1330*/  @P3 IMAD.MOV.U32 R19, RZ, RZ, R12 ;  /* 0x000000ffff133224 */ /* 0x000fe200078e000c */
[----:B------:R-:W-:Y:S01]  /*1340*/  @P5 MOV R19, R13 ;  /* 0x0000000d00135202 */ /* 0x000fe20000000f00 */
[----:B------:R-:W-:-:S02]  /*1350*/  @P4 IMAD.MOV.U32 R19, RZ, RZ, R27 ;  /* 0x000000ffff134224 */ /* 0x000fc400078e001b */
[----:B------:R-:W-:Y:S01]  /*1360*/  IMAD.MOV.U32 R25, RZ, RZ, R18 ;  /* 0x000000ffff197224 */ /* 0x000fe200078e0012 */
[----:B------:R-:W-:Y:S06]  /*1370*/  @!P6 BRA `(.L_x_10) ;  /* 0x000000000028e947 */ /* 0x000fec0003800000 */
[----:B------:R-:W-:Y:S01]  /*1380*/  @P2 IMAD.MOV.U32 R18, RZ, RZ, R8 ;  /* 0x000000ffff122224 */ /* 0x000fe200078e0008 */
[----:B------:R-:W-:Y:S01]  /*1390*/  SHF.L.W.U32.HI R25, R19, R4, R25 ;  /* 0x0000000413197219 */ /* 0x000fe20000010e19 */
[----:B------:R-:W-:Y:S01]  /*13a0*/  @P1 IMAD.MOV.U32 R18, RZ, RZ, R9 ;  /* 0x000000ffff121224 */ /* 0x000fe200078e0009 */
[----:B------:R-:W-:Y:S01]  /*13b0*/  @P0 MOV R18, R10 ;  /* 0x0000000a00120202 */ /* 0x000fe20000000f00 */
[----:B------:R-:W-:Y:S01]  /*13c0*/  @P3 IMAD.MOV.U32 R18, RZ, RZ, R11 ;  /* 0x000000ffff123224 */ /* 0x000fe200078e000b */
[----:B------:R-:W-:Y:S01]  /*13d0*/  ISETP.EQ.AND P0, PT, R5, 0x8, PT ;  /* 0x000000080500780c */ /* 0x000fe20003f02270 */
[----:B------:R-:W-:Y:S02]  /*13e0*/  @P5 IMAD.MOV.U32 R18, RZ, RZ, R12 ;  /* 0x000000ffff125224 */ /* 0x000fe400078e000c */
[----:B------:R-:W-:-:S10]  /*13f0*/  @P4 IMAD.MOV.U32 R18, RZ, RZ, R13 ;  /* 0x000000ffff124224 */ /* 0x000fd400078e000d */
[----:B------:R-:W-:-:S05]  /*1400*/  @P0 IMAD.MOV.U32 R18, RZ, RZ, R27 ;  /* 0x000000ffff120224 */ /* 0x000fca00078e001b */
[----:B------:R-:W-:-:S07]  /*1410*/  SHF.L.W.U32.HI R19, R18, R4, R19 ;  /* 0x0000000412137219 */ /* 0x000fce0000010e13 */
.L_x_10:
        /* <DEDUP_REMOVED lines=15> */
[----:B------:R-:W-:Y:S01]  /*1510*/  @!P1 IADD3 R24, PT, PT, -R24, RZ, RZ ;  /* 0x000000ff18189210 */ /* 0x000fe20007ffe1ff */
[----:B------:R-:W0:Y:S02]  /*1520*/  F2F.F32.F64 R20, R20 ;  /* 0x0000001400147310 */ /* 0x000e240000301000 */
[----:B0-----:R-:W-:-:S07]  /*1530*/  FSEL R25, -R20, R20, !P0 ;  /* 0x0000001414197208 */ /* 0x001fce0004000100 */
.L_x_8:
[----:B------:R-:W-:Y:S01]  /*1540*/  FMUL R19, R25, R25 ;  /* 0x0000001919137220 */ /* 0x000fe20000400000 */
[C---:B------:R-:W-:Y:S02]  /*1550*/  LOP3.LUT R20, R24.reuse, 0x1, RZ, 0xc0, !PT ;  /* 0x0000000118147812 */ /* 0x040fe400078ec0ff */
[----:B------:R-:W-:Y:S01]  /*1560*/  LOP3.LUT P1, RZ, R24, 0x2, RZ, 0xc0, !PT ;  /* 0x0000000218ff7812 */ /* 0x000fe2000782c0ff */
[----:B------:R-:W-:Y:S01]  /*1570*/  FFMA R18, R19, R14, -0.0013887860113754868507 ;  /* 0xbab607ed13127423 */ /* 0x000fe2000000000e */
[----:B------:R-:W-:-:S04]  /*1580*/  ISETP.NE.U32.AND P0, PT, R20, 0x1, PT ;  /* 0x000000011400780c */ /* 0x000fc80003f05070 */
[----:B------:R-:W-:Y:S02]  /*1590*/  FSEL R20, R18, -0.00019574658654164522886, !P0 ;  /* 0xb94d415312147808 */ /* 0x000fe40004000000 */
[----:B------:R-:W-:Y:S02]  /*15a0*/  FSEL R26, R15, 0.041666727513074874878, P0 ;  /* 0x3d2aaabb0f1a7808 */ /* 0x000fe40000000000 */
[----:B------:R-:W-:Y:S02]  /*15b0*/  FSEL R18, R25, 1, P0 ;  /* 0x3f80000019127808 */ /* 0x000fe40000000000 */
[----:B------:R-:W-:Y:S01]  /*15c0*/  FSEL R25, -R16, -0.4999999701976776123, P0 ;  /* 0xbeffffff10197808 */ /* 0x000fe20000000100 */
[C---:B------:R-:W-:Y:S01]  /*15d0*/  FFMA R20, R19.reuse, R20, R26 ;  /* 0x0000001413147223 */ /* 0x040fe2000000001a */
[----:B------:R-:W-:Y:S02]  /*15e0*/  IMAD.MOV.U32 R26, RZ, RZ, R0 ;  /* 0x000000ffff1a7224 */ /* 0x000fe400078e0000 */
[C---:B------:R-:W-:Y:S01]  /*15f0*/  FFMA R21, R19.reuse, R18, RZ ;  /* 0x0000001213157223 */ /* 0x040fe200000000ff */
[----:B------:R-:W-:Y:S01]  /*1600*/  FFMA R20, R19, R20, R25 ;  /* 0x0000001413147223 */ /* 0x000fe20000000019 */
[----:B------:R-:W-:-:S03]  /*1610*/  IMAD.U32 R25, RZ, RZ, UR4 ;  /* 0x00000004ff197e24 */ /* 0x000fc6000f8e00ff */
[----:B------:R-:W-:-:S04]  /*1620*/  FFMA R18, R21, R20, R18 ;  /* 0x0000001415127223 */ /* 0x000fc80000000012 */
[----:B------:R-:W-:-:S04]  /*1630*/  @P1 FADD R18, RZ, -R18 ;  /* 0x80000012ff121221 */ /* 0x000fc80000000000 */
[----:B------:R-:W-:Y:S01]  /*1640*/  FMUL R24, R23, R18 ;  /* 0x0000001217187220 */ /* 0x000fe20000400000 */
[----:B------:R-:W-:Y:S06]  /*1650*/  BRA.U UP0, `(.L_x_11) ;  /* 0x0000000500387547 */ /* 0x000fec000b800000 */
[----:B------:R-:W-:Y:S02]  /*1660*/  IMAD.MOV.U32 R27, RZ, RZ, RZ ;  /* 0x000000ffff1b7224 */ /* 0x000fe400078e00ff */
[----:B------:R-:W-:Y:S02]  /*1670*/  IMAD.MOV.U32 R29, RZ, RZ, RZ ;  /* 0x000000ffff1d7224 */ /* 0x000fe400078e00ff */
[----:B------:R-:W-:-:S07]  /*1680*/  IMAD.MOV.U32 R23, RZ, RZ, RZ ;  /* 0x000000ffff177224 */ /* 0x000fce00078e00ff */
.L_x_12:
[----:B------:R-:W0:Y:S02]  /*1690*/  LDC.64 R18, c[0x4][RZ] ;  /* 0x01000000ff127b82 */ /* 0x000e240000000a00 */
[----:B0-----:R-:W-:-:S06]  /*16a0*/  IMAD.WIDE.U32 R18, R23, 0x4, R18 ;  /* 0x0000000417127825 */ /* 0x001fcc00078e0012 */
        /* <DEDUP_REMOVED lines=10> */
[----:B------:R-:W-:-:S05]  /*1750*/  IADD3 R20, P6, PT, R20, R27, RZ ;  /* 0x0000001b14147210 */ /* 0x000fca0007fde0ff */
        /* <DEDUP_REMOVED lines=28> */
[----:B------:R-:W-:Y:S01]  /*1920*/  @P0 IMAD.MOV.U32 R19, RZ, RZ, R11 ;  /* 0x000000ffff130224 */ /* 0x000fe200078e000b */
[----:B------:R-:W-:Y:S01]  /*1930*/  @P3 MOV R19, R12 ;  /* 0x0000000c00133202 */ /* 0x000fe20000000f00 */
[----:B------:R-:W-:Y:S02]  /*1940*/  @P5 IMAD.MOV.U32 R19, RZ, RZ, R13 ;  /* 0x000000ffff135224 */ /* 0x000fe400078e000d */
[----:B------:R-:W-:-:S02]  /*1950*/  @P4 IMAD.MOV.U32 R19, RZ, RZ, R27 ;  /* 0x000000ffff134224 */ /* 0x000fc400078e001b */
[----:B------:R-:W-:Y:S01]  /*1960*/  IMAD.MOV.U32 R23, RZ, RZ, R18 ;  /* 0x000000ffff177224 */ /* 0x000fe200078e0012 */
[----:B------:R-:W-:Y:S06]  /*1970*/  @!P6 BRA `(.L_x_13) ;  /* 0x000000000028e947 */ /* 0x000fec0003800000 */
[----:B------:R-:W-:Y:S01]  /*1980*/  @P2 MOV R18, R8 ;  /* 0x0000000800122202 */ /* 0x000fe20000000f00 */
[----:B------:R-:W-:Y:S01]  /*1990*/  @P1 IMAD.MOV.U32 R18, RZ, RZ, R9 ;  /* 0x000000ffff121224 */ /* 0x000fe200078e0009 */
[----:B------:R-:W-:Y:S01]  /*19a0*/  SHF.L.W.U32.HI R23, R19, R4, R23 ;  /* 0x0000000413177219 */ /* 0x000fe20000010e17 */
[----:B------:R-:W-:Y:S01]  /*19b0*/  @P0 IMAD.MOV.U32 R18, RZ, RZ, R10 ;  /* 0x000000ffff120224 */ /* 0x000fe200078e000a */
[----:B------:R-:W-:Y:S01]  /*19c0*/  ISETP.EQ.AND P0, PT, R5, 0x8, PT ;  /* 0x000000080500780c */ /* 0x000fe20003f02270 */
[----:B------:R-:W-:Y:S02]  /*19d0*/  @P3 IMAD.MOV.U32 R18, RZ, RZ, R11 ;  /* 0x000000ffff123224 */ /* 0x000fe400078e000b */
[----:B------:R-:W-:Y:S02]  /*19e0*/  @P5 IMAD.MOV.U32 R18, RZ, RZ, R12 ;  /* 0x000000ffff125224 */ /* 0x000fe400078e000c */
[----:B------:R-:W-:-:S08]  /*19f0*/  @P4 IMAD.MOV.U32 R18, RZ, RZ, R13 ;  /* 0x000000ffff124224 */ /* 0x000fd000078e000d */
[----:B------:R-:W-:-:S04]  /*1a00*/  @P0 MOV R18, R27 ;  /* 0x0000001b00120202 */ /* 0x000fc80000000f00 */
[----:B------:R-:W-:-:S07]  /*1a10*/  SHF.L.W.U32.HI R19, R18, R4, R19 ;  /* 0x0000000412137219 */ /* 0x000fce0000010e13 */
.L_x_13:
[C-C-:B------:R-:W-:Y:S01]  /*1a20*/  SHF.L.W.U32.HI R26, R19.reuse, 0x2, R23.reuse ;  /* 0x00000002131a7819 */ /* 0x140fe20000010e17 */
[----:B------:R-:W-:Y:S01]  /*1a30*/  IMAD.SHL.U32 R19, R19, 0x4, RZ ;  /* 0x0000000413137824 */ /* 0x000fe200078e00ff */
[----:B------:R-:W0:Y:S01]  /*1a40*/  LDC R25, c[0x0][0x398] ;  /* 0x0000e600ff197b82 */ /* 0x000e220000000800 */
[----:B------:R-:W-:Y:S01]  /*1a50*/  UMOV UR6, 0x54442d19 ;  /* 0x54442d1900067882 */ /* 0x000fe20000000000 */
[----:B------:R-:W-:Y:S01]  /*1a60*/  SHF.R.S32.HI R20, RZ, 0x1f, R26 ;  /* 0x0000001fff147819 */ /* 0x000fe2000001141a */
[----:B------:R-:W-:Y:S01]  /*1a70*/  UMOV UR7, 0x3bf921fb ;  /* 0x3bf921fb00077882 */ /* 0x000fe20000000000 */
[----:B------:R-:W-:Y:S02]  /*1a80*/  SHF.R.U32.HI R23, RZ, 0x1e, R23 ;  /* 0x0000001eff177819 */ /* 0x000fe40000011617 */
[C---:B------:R-:W-:Y:S02]  /*1a90*/  LOP3.LUT R18, R20.reuse, R19, RZ, 0x3c, !PT ;  /* 0x0000001314127212 */ /* 0x040fe400078e3cff */
[----:B------:R-:W-:-:S06]  /*1aa0*/  LOP3.LUT R19, R20, R26, RZ, 0x3c, !PT ;  /* 0x0000001a14137212 */ /* 0x000fcc00078e3cff */
[----:B------:R-:W1:Y:S01]  /*1ab0*/  I2F.F64.S64 R18, R18 ;  /* 0x0000001200127312 */ /* 0x000e620000301c00 */
[----:B0-----:R-:W-:Y:S02]  /*1ac0*/  ISETP.GE.AND P1, PT, R25, RZ, PT ;  /* 0x000000ff1900720c */ /* 0x001fe40003f26270 */
[----:B------:R-:W-:Y:S01]  /*1ad0*/  LOP3.LUT R25, R26, R25, RZ, 0x3c, !PT ;  /* 0x000000191a197212 */ /* 0x000fe200078e3cff */
[----:B-1----:R-:W-:-:S03]  /*1ae0*/  DMUL R20, R18, UR6 ;  /* 0x0000000612147c28 */ /* 0x002fc60008000000 */
[----:B------:R-:W-:Y:S02]  /*1af0*/  ISETP.GE.AND P0, PT, R25, RZ, PT ;  /* 0x000000ff1900720c */ /* 0x000fe40003f06270 */
[----:B------:R-:W-:-:S05]  /*1b00*/  LEA.HI R25, R26, R23, RZ, 0x1 ;  /* 0x000000171a197211 */ /* 0x000fca00078f08ff */
[----:B------:R-:W-:Y:S01]  /*1b10*/  @!P1 IMAD.MOV R25, RZ, RZ, -R25 ;  /* 0x000000ffff199224 */ /* 0x000fe200078e0a19 */
[----:B------:R-:W0:Y:S02]  /*1b20*/  F2F.F32.F64 R20, R20 ;  /* 0x0000001400147310 */ /* 0x000e240000301000 */
[----:B0-----:R-:W-:-:S07]  /*1b30*/  FSEL R26, -R20, R20, !P0 ;  /* 0x00000014141a7208 */ /* 0x001fce0004000100 */
.L_x_11:
[----:B------:R-:W-:Y:S01]  /*1b40*/  FMUL R19, R26, R26 ;  /* 0x0000001a1a137220 */ /* 0x000fe20000400000 */
[C---:B------:R-:W-:Y:S01]  /*1b50*/  LOP3.LUT R18, R25.reuse, 0x1, RZ, 0xc0, !PT ;  /* 0x0000000119127812 */ /* 0x040fe200078ec0ff */
[----:B------:R-:W-:Y:S02]  /*1b60*/  VIADD R25, R25, 0x1 ;  /* 0x0000000119197836 */ /* 0x000fe40000000000 */
[----:B------:R-:W-:Y:S01]  /*1b70*/  FFMA R14, R19, R14, -0.0013887860113754868507 ;  /* 0xbab607ed130e7423 */ /* 0x000fe2000000000e */
[----:B------:R-:W-:Y:S02]  /*1b80*/  ISETP.NE.U32.AND P0, PT, R18, 0x1, PT ;  /* 0x000000011200780c */ /* 0x000fe40003f05070 */
[----:B------:R-:W-:Y:S02]  /*1b90*/  LOP3.LUT P1, RZ, R25, 0x2, RZ, 0xc0, !PT ;  /* 0x0000000219ff7812 */ /* 0x000fe4000782c0ff */
[----:B------:R-:W-:Y:S02]  /*1ba0*/  FSEL R18, R15, 0.041666727513074874878, !P0 ;  /* 0x3d2aaabb0f127808 */ /* 0x000fe40004000000 */
[----:B------:R-:W-:-:S02]  /*1bb0*/  FSEL R14, R14, -0.00019574658654164522886, P0 ;  /* 0xb94d41530e0e7808 */ /* 0x000fc40000000000 */
[----:B------:R-:W-:Y:S02]  /*1bc0*/  FSEL R15, -R16, -0.4999999701976776123, !P0 ;  /* 0xbeffffff100f7808 */ /* 0x000fe40004000100 */
[----:B------:R-:W-:Y:S01]  /*1bd0*/  I2FP.F32.U32 R16, R6 ;  /* 0x0000000600107245 */ /* 0x000fe20000201000 */
[----:B------:R-:W-:Y:S01]  /*1be0*/  FFMA R14, R19, R14, R18 ;  /* 0x0000000e130e7223 */ /* 0x000fe20000000012 */
[----:B------:R-:W-:-:S03]  /*1bf0*/  FSEL R6, R26, 1, !P0 ;  /* 0x3f8000001a067808 */ /* 0x000fc60004000000 */
[C---:B------:R-:W-:Y:S01]  /*1c00*/  FFMA R14, R19.reuse, R14, R15 ;  /* 0x0000000e130e7223 */ /* 0x040fe2000000000f */
[----:B------:R-:W-:Y:S01]  /*1c10*/  FADD R22, R22, R16 ;  /* 0x0000001016167221 */ /* 0x000fe20000000000 */
[----:B------:R-:W-:-:S03]  /*1c20*/  FFMA R19, R19, R6, RZ ;  /* 0x0000000613137223 */ /* 0x000fc600000000ff */
[----:B------:R-:W0:Y:S01]  /*1c30*/  F2I.FLOOR.NTZ R18, R22 ;  /* 0x0000001600127305 */ /* 0x000e220000207100 */
[----:B------:R-:W-:Y:S02]  /*1c40*/  FFMA R6, R19, R14, R6 ;  /* 0x0000000e13067223 */ /* 0x000fe40000000006 */
[----:B------:R-:W1:Y:S02]  /*1c50*/  LDC.64 R14, c[0x0][0x380] ;  /* 0x0000e000ff0e7b82 */ /* 0x000e640000000a00 */
[----:B------:R-:W-:-:S03]  /*1c60*/  @P1 FADD R6, RZ, -R6 ;  /* 0x80000006ff061221 */ /* 0x000fc60000000000 */
[----:B------:R-:W2:Y:S01]  /*1c70*/  F2I.CEIL.NTZ R20, R22 ;  /* 0x0000001600147305 */ /* 0x000ea2000020b100 */
[----:B------:R-:W-:-:S04]  /*1c80*/  FFMA R23, R17, R6, R24 ;  /* 0x0000000611177223 */ /* 0x000fc80000000018 */
[----:B------:R-:W-:Y:S01]  /*1c90*/  FADD R23, R23, R16 ;  /* 0x0000001017177221 */ /* 0x000fe20000000000 */
[----:B0-----:R-:W-:-:S03]  /*1ca0*/  ISETP.GE.U32.AND P1, PT, R18, R7, PT ;  /* 0x000000071200720c */ /* 0x001fc60003f26070 */
[----:B------:R-:W0:Y:S01]  /*1cb0*/  F2I.FLOOR.NTZ R6, R23 ;  /* 0x0000001700067305 */ /* 0x000e220000207100 */
[C---:B------:R-:W-:Y:S02]  /*1cc0*/  ISETP.GE.AND P0, PT, R18.reuse, RZ, PT ;  /* 0x000000ff1200720c */ /* 0x040fe40003f06270 */
[----:B------:R-:W-:Y:S02]  /*1cd0*/  SEL R18, R18, UR5, !P1 ;  /* 0x0000000512127c07 */ /* 0x000fe4000c800000 */
[C---:B--2---:R-:W-:Y:S02]  /*1ce0*/  ISETP.GE.U32.AND P3, PT, R20.reuse, R7, PT ;  /* 0x000000071400720c */ /* 0x044fe40003f66070 */
[C---:B------:R-:W-:Y:S02]  /*1cf0*/  ISETP.GE.AND P2, PT, R20.reuse, RZ, PT ;  /* 0x000000ff1400720c */ /* 0x040fe40003f46270 */
[----:B------:R-:W-:Y:S02]  /*1d00*/  SEL R24, R20, UR5, !P3 ;  /* 0x0000000514187c07 */ /* 0x000fe4000d800000 */
[----:B------:R-:W-:-:S02]  /*1d10*/  SEL R20, R18, RZ, P0 ;  /* 0x000000ff12147207 */ /* 0x000fc40000000000 */
[----:B------:R-:W-:Y:S02]  /*1d20*/  SEL R24, R24, RZ, P2 ;  /* 0x000000ff18187207 */ /* 0x000fe40001000000 */
[C---:B0-----:R-:W-:Y:S02]  /*1d30*/  ISETP.GE.U32.AND P4, PT, R6.reuse, R7, PT ;  /* 0x000000070600720c */ /* 0x041fe40003f86070 */
[C---:B------:R-:W-:Y:S02]  /*1d40*/  ISETP.GE.AND P1, PT, R6.reuse, RZ, PT ;  /* 0x000000ff0600720c */ /* 0x040fe40003f26270 */
[----:B------:R-:W-:Y:S02]  /*1d50*/  SEL R21, R6, UR5, !P4 ;  /* 0x0000000506157c07 */ /* 0x000fe4000e000000 */
[----:B------:R-:W0:Y:S02]  /*1d60*/  F2I.CEIL.NTZ R6, R23 ;  /* 0x0000001700067305 */ /* 0x000e24000020b100 */
[----:B------:R-:W-:-:S05]  /*1d70*/  SEL R21, R21, RZ, P1 ;  /* 0x000000ff15157207 */ /* 0x000fca0000800000 */
[CC--:B------:R-:W-:Y:S02]  /*1d80*/  IMAD R19, R21.reuse, R7.reuse, R24 ;  /* 0x0000000715137224 */ /* 0x0c0fe400078e0218 */
[-C--:B------:R-:W-:Y:S02]  /*1d90*/  IMAD R17, R21, R7.reuse, R20 ;  /* 0x0000000715117224 */ /* 0x080fe400078e0214 */
[----:B-1----:R-:W-:Y:S01]  /*1da0*/  IMAD.WIDE.U32 R18, R19, 0x8, R14 ;  /* 0x0000000813127825 */ /* 0x002fe200078e000e */
[----:B0-----:R-:W-:-:S03]  /*1db0*/  ISETP.GE.U32.AND P1, PT, R6, R7, PT ;  /* 0x000000070600720c */ /* 0x001fc60003f26070 */
[----:B------:R-:W-:Y:S01]  /*1dc0*/  IMAD.WIDE.U32 R16, R17, 0x8, R14 ;  /* 0x0000000811107825 */ /* 0x000fe200078e000e */
[C---:B------:R-:W-:Y:S01]  /*1dd0*/  ISETP.GE.AND P0, PT, R6.reuse, RZ, PT ;  /* 0x000000ff0600720c */ /* 0x040fe20003f06270 */
[----:B------:R-:W-:Y:S01]  /*1de0*/  BSSY.RECONVERGENT B0, `(.L_x_14) ;  /* 0x0000031000007945 */ /* 0x000fe20003800200 */
[----:B------:R-:W-:Y:S01]  /*1df0*/  SEL R6, R6, UR5, !P1 ;  /* 0x0000000506067c07 */ /* 0x000fe2000c800000 */
[----:B------:R-:W5:Y:S03]  /*1e00*/  LDG.E R18, desc[UR8][R18.64] ;  /* 0x0000000812127981 */ /* 0x000f66000c1e1900 */
[----:B------:R-:W-:Y:S01]  /*1e10*/  SEL R6, R6, RZ, P0 ;  /* 0x000000ff06067207 */ /* 0x000fe20000000000 */
[----:B------:R0:W5:Y:S04]  /*1e20*/  LDG.E R25, desc[UR8][R16.64] ;  /* 0x0000000810197981 */ /* 0x000168000c1e1900 */
[----:B------:R-:W-:-:S05]  /*1e30*/  IMAD.IADD R27, R21, 0x1, -R6 ;  /* 0x00000001151b7824 */ /* 0x000fca00078e0a06 */
[----:B------:R-:W-:-:S04]  /*1e40*/  IABS R26, R27 ;  /* 0x0000001b001a7213 */ /* 0x000fc80000000000 */
[----:B------:R-:W-:Y:S01]  /*1e50*/  ISETP.GE.AND P0, PT, R26, 0x1, PT ;  /* 0x000000011a00780c */ /* 0x000fe20003f06270 */
[CC--:B0-----:R-:W-:Y:S02]  /*1e60*/  IMAD R17, R6.reuse, R7.reuse, R20 ;  /* 0x0000000706117224 */ /* 0x0c1fe400078e0214 */
[----:B------:R-:W-:Y:S01]  /*1e70*/  IMAD R19, R6, R7, R24 ;  /* 0x0000000706137224 */ /* 0x000fe200078e0218 */
[----:B------:R-:W-:Y:S01]  /*1e80*/  MOV R7, RZ ;  /* 0x000000ff00077202 */ /* 0x000fe20000000f00 */
[----:B------:R-:W-:-:S08]  /*1e90*/  IMAD.MOV.U32 R16, RZ, RZ, RZ ;  /* 0x000000ffff107224 */ /* 0x000fd000078e00ff */
[----:B------:R-:W-:Y:S05]  /*1ea0*/  @!P0 BRA `(.L_x_15) ;  /* 0x0000000000908947 */ /* 0x000fea0003800000 */
[----:B------:R-:W-:-:S05]  /*1eb0*/  IMAD.WIDE.U32 R16, R17, 0x8, R14 ;  /* 0x0000000811107825 */ /* 0x000fca00078e000e */
[----:B------:R-:W2:Y:S01]  /*1ec0*/  LDG.E R6, desc[UR8][R16.64] ;  /* 0x0000000810067981 */ /* 0x000ea2000c1e1900 */
[----:B------:R-:W-:-:S06]  /*1ed0*/  IMAD.WIDE.U32 R14, R19, 0x8, R14 ;  /* 0x00000008130e7825 */ /* 0x000fcc00078e000e */
[----:B------:R0:W5:Y:S01]  /*1ee0*/  LDG.E R15, desc[UR8][R14.64] ;  /* 0x000000080e0f7981 */ /* 0x000162000c1e1900 */
[----:B------:R-:W-:Y:S01]  /*1ef0*/  I2FP.F32.S32 R19, R27 ;  /* 0x0000001b00137245 */ /* 0x000fe20000201400 */
[----:B------:R-:W-:Y:S03]  /*1f00*/  BSSY.RECONVERGENT B1, `(.L_x_16) ;  /* 0x000000e000017945 */ /* 0x000fe60003800200 */
[----:B------:R-:W1:Y:S02]  /*1f10*/  MUFU.RCP R26, R19 ;  /* 0x00000013001a7308 */ /* 0x000e640000001000 */
[----:B-1----:R-:W-:-:S04]  /*1f20*/  FFMA R7, -R19, R26, 1 ;  /* 0x3f80000013077423 */ /* 0x002fc8000000011a */
[----:B------:R-:W-:Y:S01]  /*1f30*/  FFMA R7, R26, R7, R26 ;  /* 0x000000071a077223 */ /* 0x000fe2000000001a */
[----:B--2--5:R-:W-:-:S04]  /*1f40*/  FADD R6, R25, -R6 ;  /* 0x8000000619067221 */ /* 0x024fc80000000000 */
[----:B------:R-:W1:Y:S01]  /*1f50*/  FCHK P0, R6, R19 ;  /* 0x0000001306007302 */ /* 0x000e620000000000 */
[----:B------:R-:W-:-:S04]  /*1f60*/  FFMA R26, R6, R7, RZ ;  /* 0x00000007061a7223 */ /* 0x000fc800000000ff */
[----:B------:R-:W-:-:S04]  /*1f70*/  FFMA R27, -R19, R26, R6 ;  /* 0x0000001a131b7223 */ /* 0x000fc80000000106 */
[----:B------:R-:W-:Y:S01]  /*1f80*/  FFMA R16, R7, R27, R26 ;  /* 0x0000001b07107223 */ /* 0x000fe2000000001a */
[----:B01----:R-:W-:Y:S06]  /*1f90*/  @!P0 BRA `(.L_x_17) ;  /* 0x0000000000108947 */ /* 0x003fec0003800000 */
[----:B------:R-:W-:Y:S01]  /*1fa0*/  IMAD.MOV.U32 R7, RZ, RZ, R19 ;  /* 0x000000ffff077224 */ /* 0x000fe200078e0013 */
[----:B------:R-:W-:-:S07]  /*1fb0*/  MOV R14, 0x1fd0 ;  /* 0x00001fd0000e7802 */ /* 0x000fce0000000f00 */
[----:B------:R-:W-:Y:S05]  /*1fc0*/  CALL.REL.NOINC `($__internal_0_$__cuda_sm3x_div_rn_noftz_f32_slowpath) ;  /* 0x0000000000f47944 */ /* 0x000fea0003c00000 */
[----:B------:R-:W-:-:S07]  /*1fd0*/  IMAD.MOV.U32 R16, RZ, RZ, R17 ;  /* 0x000000ffff107224 */ /* 0x000fce00078e0011 */
.L_x_17:
[----:B------:R-:W-:Y:S05]  /*1fe0*/  BSYNC.RECONVERGENT B1 ;  /* 0x0000000000017941 */ /* 0x000fea0003800200 */
.L_x_16:
[----:B------:R-:W0:Y:S01]  /*1ff0*/  MUFU.RCP R6, R19 ;  /* 0x0000001300067308 */ /* 0x000e220000001000 */
[----:B------:R-:W-:Y:S01]  /*2000*/  FADD R26, R18, -R15 ;  /* 0x8000000f121a7221 */ /* 0x000fe20000000000 */
[----:B------:R-:W-:Y:S06]  /*2010*/  BSSY.RECONVERGENT B1, `(.L_x_15) ;  /* 0x000000d000017945 */ /* 0x000fec0003800200 */
[----:B------:R-:W1:Y:S01]  /*2020*/  FCHK P0, R26, R19 ;  /* 0x000000131a007302 */ /* 0x000e620000000000 */
[----:B0-----:R-:W-:-:S04]  /*2030*/  FFMA R7, -R19, R6, 1 ;  /* 0x3f80000013077423 */ /* 0x001fc80000000106 */
[----:B------:R-:W-:-:S04]  /*2040*/  FFMA R6, R6, R7, R6 ;  /* 0x0000000706067223 */ /* 0x000fc80000000006 */
[----:B------:R-:W-:-:S04]  /*2050*/  FFMA R7, R6, R26, RZ ;  /* 0x0000001a06077223 */ /* 0x000fc800000000ff */
[----:B------:R-:W-:-:S04]  /*2060*/  FFMA R14, -R19, R7, R26 ;  /* 0x00000007130e7223 */ /* 0x000fc8000000011a */
[----:B------:R-:W-:Y:S01]  /*2070*/  FFMA R7, R6, R14, R7 ;  /* 0x0000000e06077223 */ /* 0x000fe20000000007 */
[----:B-1----:R-:W-:Y:S06]  /*2080*/  @!P0 BRA `(.L_x_18) ;  /* 0x0000000000148947 */ /* 0x002fec0003800000 */
[----:B------:R-:W-:Y:S01]  /*2090*/  IMAD.MOV.U32 R6, RZ, RZ, R26 ;  /* 0x000000ffff067224 */ /* 0x000fe200078e001a */
[----:B------:R-:W-:Y:S01]  /*20a0*/  MOV R14, 0x20d0 ;  /* 0x000020d0000e7802 */ /* 0x000fe20000000f00 */
[----:B------:R-:W-:-:S07]  /*20b0*/  IMAD.MOV.U32 R7, RZ, RZ, R19 ;  /* 0x000000ffff077224 */ /* 0x000fce00078e0013 */
[----:B------:R-:W-:Y:S05]  /*20c0*/  CALL.REL.NOINC `($__internal_0_$__cuda_sm3x_div_rn_noftz_f32_slowpath) ;  /* 0x0000000000b47944 */ /* 0x000fea0003c00000 */
[----:B------:R-:W-:-:S07]  /*20d0*/  IMAD.MOV.U32 R7, RZ, RZ, R17 ;  /* 0x000000ffff077224 */ /* 0x000fce00078e0011 */
.L_x_18:
[----:B------:R-:W-:Y:S05]  /*20e0*/  BSYNC.RECONVERGENT B1 ;  /* 0x0000000000017941 */ /* 0x000fea0003800200 */
.L_x_15:
[----:B------:R-:W-:Y:S05]  /*20f0*/  BSYNC.RECONVERGENT B0 ;  /* 0x0000000000007941 */ /* 0x000fea0003800200 */
.L_x_14:
[----:B------:R-:W-:Y:S01]  /*2100*/  IADD3 R24, PT, PT, R20, -R24, RZ ;  /* 0x8000001814187210 */ /* 0x000fe20007ffe0ff */
[----:B------:R-:W-:Y:S01]  /*2110*/  BSSY.RECONVERGENT B0, `(.L_x_19) ;  /* 0x000001a000007945 */ /* 0x000fe20003800200 */
[----:B------:R-:W-:Y:S02]  /*2120*/  I2FP.F32.S32 R6, R21 ;  /* 0x0000001500067245 */ /* 0x000fe40000201400 */
[----:B------:R-:W-:-:S03]  /*2130*/  IABS R15, R24 ;  /* 0x00000018000f7213 */ /* 0x000fc60000000000 */
[CC--:B-----5:R-:W-:Y:S01]  /*2140*/  FFMA R14, R6.reuse, -R16.reuse, R25 ;  /* 0x80000010060e7223 */ /* 0x0e0fe20000000019 */
[----:B------:R-:W-:Y:S01]  /*2150*/  ISETP.GE.AND P0, PT, R15, 0x1, PT ;  /* 0x000000010f00780c */ /* 0x000fe20003f06270 */
[-C--:B------:R-:W-:Y:S01]  /*2160*/  FFMA R6, R6, -R7.reuse, R18 ;  /* 0x8000000706067223 */ /* 0x080fe20000000012 */
[----:B------:R-:W-:Y:S02]  /*2170*/  IMAD.MOV.U32 R15, RZ, RZ, RZ ;  /* 0x000000ffff0f7224 */ /* 0x000fe400078e00ff */
[C---:B------:R-:W-:Y:S01]  /*2180*/  FFMA R16, R23.reuse, R16, R14 ;  /* 0x0000001017107223 */ /* 0x040fe2000000000e */
[----:B------:R-:W-:-:S08]  /*2190*/  FFMA R23, R23, R7, R6 ;  /* 0x0000000717177223 */ /* 0x000fd00000000006 */
[----:B------:R-:W-:Y:S05]  /*21a0*/  @!P0 BRA `(.L_x_20) ;  /* 0x0000000000408947 */ /* 0x000fea0003800000 */
[----:B------:R-:W-:Y:S01]  /*21b0*/  I2FP.F32.S32 R17, R24 ;  /* 0x0000001800117245 */ /* 0x000fe20000201400 */
[----:B------:R-:W-:Y:S01]  /*21c0*/  FADD R6, R16, -R23 ;  /* 0x8000001710067221 */ /* 0x000fe20000000000 */
[----:B------:R-:W-:Y:S02]  /*21d0*/  BSSY.RECONVERGENT B1, `(.L_x_20) ;  /* 0x000000d000017945 */ /* 0x000fe40003800200 */
[----:B------:R-:W0:Y:S08]  /*21e0*/  MUFU.RCP R7, R17 ;  /* 0x0000001100077308 */ /* 0x000e300000001000 */
        /* <DEDUP_REMOVED lines=8> */
[----:B------:R-:W-:-:S07]  /*2270*/  MOV R14, 0x2290 ;  /* 0x00002290000e7802 */ /* 0x000fce0000000f00 */
[----:B------:R-:W-:Y:S05]  /*2280*/  CALL.REL.NOINC `($__internal_0_$__cuda_sm3x_div_rn_noftz_f32_slowpath) ;  /* 0x0000000000447944 */ /* 0x000fea0003c00000 */
[----:B------:R-:W-:-:S07]  /*2290*/  IMAD.MOV.U32 R15, RZ, RZ, R17 ;  /* 0x000000ffff0f7224 */ /* 0x000fce00078e0011 */
.L_x_21:
[----:B------:R-:W-:Y:S05]  /*22a0*/  BSYNC.RECONVERGENT B1 ;  /* 0x0000000000017941 */ /* 0x000fea0003800200 */
.L_x_20:
[----:B------:R-:W-:Y:S05]  /*22b0*/  BSYNC.RECONVERGENT B0 ;  /* 0x0000000000007941 */ /* 0x000fea0003800200 */
.L_x_19:
[----:B------:R-:W0:Y:S01]  /*22c0*/  LDC.64 R6, c[0x0][0x388] ;  /* 0x0000e200ff067b82 */ /* 0x000e220000000a00 */
[----:B------:R-:W1:Y:S01]  /*22d0*/  LDCU UR6, c[0x0][0x360] ;  /* 0x00006c00ff0677ac */ /* 0x000e620008000800 */
[----:B------:R-:W-:Y:S01]  /*22e0*/  I2FP.F32.S32 R17, R20 ;  /* 0x0000001400117245 */ /* 0x000fe20000201400 */
[----:B------:R-:W-:Y:S01]  /*22f0*/  IMAD.MOV.U32 R23, RZ, RZ, RZ ;  /* 0x000000ffff177224 */ /* 0x000fe200078e00ff */
[----:B------:R-:W2:Y:S03]  /*2300*/  LDCU UR7, c[0x0][0x390] ;  /* 0x00007200ff0777ac */ /* 0x000ea60008000800 */
[-C--:B------:R-:W-:Y:S01]  /*2310*/  FFMA R17, R17, -R15.reuse, R16 ;  /* 0x8000000f11117223 */ /* 0x080fe20000000010 */
[----:B------:R-:W1:Y:S03]  /*2320*/  LDC R19, c[0x0][0x370] ;  /* 0x0000dc00ff137b82 */ /* 0x000e660000000800 */
[----:B------:R-:W-:Y:S01]  /*2330*/  FFMA R22, R22, R15, R17 ;  /* 0x0000000f16167223 */ /* 0x000fe20000000011 */
[----:B0-----:R-:W-:-:S05]  /*2340*/  IMAD.WIDE.U32 R6, R2, 0x8, R6 ;  /* 0x0000000802067825 */ /* 0x001fca00078e0006 */
[----:B------:R0:W-:Y:S01]  /*2350*/  STG.E.64 desc[UR8][R6.64], R22 ;  /* 0x0000001606007986 */ /* 0x0001e2000c101b08 */
[----:B-1----:R-:W-:-:S05]  /*2360*/  IMAD R2, R19, UR6, R2 ;  /* 0x0000000613027c24 */ /* 0x002fca000f8e0202 */
[----:B--2---:R-:W-:-:S13]  /*2370*/  ISETP.GE.U32.AND P0, PT, R2, UR7, PT ;  /* 0x0000000702007c0c */ /* 0x004fda000bf06070 */
[----:B0-----:R-:W-:Y:S05]  /*2380*/  @!P0 BRA `(.L_x_22) ;  /* 0xffffffdc00a48947 */ /* 0x001fea000383ffff */
[----:B------:R-:W-:Y:S05]  /*2390*/  EXIT ;  /* 0x000000000000794d */ /* 0x000fea0003800000 */
        .weak           $__internal_0_$__cuda_sm3x_div_rn_noftz_f32_slowpath
        .type           $__internal_0_$__cuda_sm3x_div_rn_noftz_f32_slowpath,@function
        .size           $__internal_0_$__cuda_sm3x_div_rn_noftz_f32_slowpath,(.L_x_89 - $__internal_0_$__cuda_sm3x_div_rn_noftz_f32_slowpath)
$__internal_0_$__cuda_sm3x_div_rn_noftz_f32_slowpath:
[----:B------:R-:W-:Y:S01]  /*23a0*/  SHF.R.U32.HI R26, RZ, 0x17, R7 ;  /* 0x00000017ff1a7819 */ /* 0x000fe20000011607 */
[----:B------:R-:W-:Y:S01]  /*23b0*/  BSSY.RECONVERGENT B2, `(.L_x_23) ;  /* 0x0000062000027945 */ /* 0x000fe20003800200 */
[----:B------:R-:W-:Y:S02]  /*23c0*/  SHF.R.U32.HI R17, RZ, 0x17, R6 ;  /* 0x00000017ff117819 */ /* 0x000fe40000011606 */
[----:B------:R-:W-:Y:S02]  /*23d0*/  LOP3.LUT R26, R26, 0xff, RZ, 0xc0, !PT ;  /* 0x000000ff1a1a7812 */ /* 0x000fe400078ec0ff */
[----:B------:R-:W-:-:S03]  /*23e0*/  LOP3.LUT R29, R17, 0xff, RZ, 0xc0, !PT ;  /* 0x000000ff111d7812 */ /* 0x000fc600078ec0ff */
[----:B------:R-:W-:Y:S01]  /*23f0*/  VIADD R28, R26, 0xffffffff ;  /* 0xffffffff1a1c7836 */ /* 0x000fe20000000000 */
[----:B------:R-:W-:-:S04]  /*2400*/  IADD3 R27, PT, PT, R29, -0x1, RZ ;  /* 0xffffffff1d1b7810 */ /* 0x000fc80007ffe0ff */
[----:B------:R-:W-:-:S04]  /*2410*/  ISETP.GT.U32.AND P0, PT, R28, 0xfd, PT ;  /* 0x000000fd1c00780c */ /* 0x000fc80003f04070 */
[----:B------:R-:W-:-:S13]  /*2420*/  ISETP.GT.U32.OR P0, PT, R27, 0xfd, P0 ;  /* 0x000000fd1b00780c */ /* 0x000fda0000704470 */
[----:B------:R-:W-:Y:S01]  /*2430*/  @!P0 IMAD.MOV.U32 R17, RZ, RZ, RZ ;  /* 0x000000ffff118224 */ /* 0x000fe200078e00ff */
[----:B------:R-:W-:Y:S06]  /*2440*/  @!P0 BRA `(.L_x_24) ;  /* 0x00000000005c8947 */ /* 0x000fec0003800000 */
[----:B------:R-:W-:Y:S02]  /*2450*/  FSETP.GTU.FTZ.AND P0, PT, |R6|, +INF , PT ;  /* 0x7f8000000600780b */ /* 0x000fe40003f1c200 */
[----:B------:R-:W-:-:S04]  /*2460*/  FSETP.GTU.FTZ.AND P1, PT, |R7|, +INF , PT ;  /* 0x7f8000000700780b */ /* 0x000fc80003f3c200 */
[----:B------:R-:W-:-:S13]  /*2470*/  PLOP3.LUT P0, PT, P0, P1, PT, 0xf8, 0x8f ;  /* 0x00000000008f781c */ /* 0x000fda0000703f70 */
[----:B------:R-:W-:Y:S05]  /*2480*/  @P0 BRA `(.L_x_25) ;  /* 0x00000004004c0947 */ /* 0x000fea0003800000 */
[----:B------:R-:W-:-:S13]  /*2490*/  LOP3.LUT P0, RZ, R7, 0x7fffffff, R6, 0xc8, !PT ;  /* 0x7fffffff07ff7812 */ /* 0x000fda000780c806 */
[----:B------:R-:W-:Y:S05]  /*24a0*/  @!P0 BRA `(.L_x_26) ;  /* 0x00000004003c8947 */ /* 0x000fea0003800000 */
[C---:B------:R-:W-:Y:S02]  /*24b0*/  FSETP.NEU.FTZ.AND P0, PT, |R6|.reuse, +INF , PT ;  /* 0x7f8000000600780b */ /* 0x040fe40003f1d200 */
[----:B------:R-:W-:Y:S02]  /*24c0*/  FSETP.NEU.FTZ.AND P2, PT, |R7|, +INF , PT ;  /* 0x7f8000000700780b */ /* 0x000fe40003f5d200 */
[----:B------:R-:W-:-:S11]  /*24d0*/  FSETP.NEU.FTZ.AND P1, PT, |R6|, +INF , PT ;  /* 0x7f8000000600780b */ /* 0x000fd60003f3d200 */
[----:B------:R-:W-:Y:S05]  /*24e0*/  @!P2 BRA !P0, `(.L_x_26) ;  /* 0x00000004002ca947 */ /* 0x000fea0004000000 */
[----:B------:R-:W-:-:S04]  /*24f0*/  LOP3.LUT P0, RZ, R6, 0x7fffffff, RZ, 0xc0, !PT ;  /* 0x7fffffff06ff7812 */ /* 0x000fc8000780c0ff */
[----:B------:R-:W-:-:S13]  /*2500*/  PLOP3.LUT P0, PT, P2, P0, PT, 0x2f, 0xf2 ;  /* 0x0000000000f2781c */ /* 0x000fda0001700577 */
[----:B------:R-:W-:Y:S05]  /*2510*/  @P0 BRA `(.L_x_27) ;  /* 0x0000000400180947 */ /* 0x000fea0003800000 */
[----:B------:R-:W-:-:S04]  /*2520*/  LOP3.LUT P0, RZ, R7, 0x7fffffff, RZ, 0xc0, !PT ;  /* 0x7fffffff07ff7812 */ /* 0x000fc8000780c0ff */
[----:B------:R-:W-:-:S13]  /*2530*/  PLOP3.LUT P0, PT, P1, P0, PT, 0x2f, 0xf2 ;  /* 0x0000000000f2781c */ /* 0x000fda0000f00577 */
[----:B------:R-:W-:Y:S05]  /*2540*/  @P0 BRA `(.L_x_28) ;  /* 0x0000000400000947 */ /* 0x000fea0003800000 */
[----:B------:R-:W-:Y:S02]  /*2550*/  ISETP.GE.AND P0, PT, R27, RZ, PT ;  /* 0x000000ff1b00720c */ /* 0x000fe40003f06270 */
[----:B------:R-:W-:-:S11]  /*2560*/  ISETP.GE.AND P1, PT, R28, RZ, PT ;  /* 0x000000ff1c00720c */ /* 0x000fd60003f26270 */
[----:B------:R-:W-:Y:S02]  /*2570*/  @P0 IMAD.MOV.U32 R17, RZ, RZ, RZ ;  /* 0x000000ffff110224 */ /* 0x000fe400078e00ff */
[----:B------:R-:W-:Y:S01]  /*2580*/  @!P0 FFMA R6, R6, 1.84467440737095516160e+19, RZ ;  /* 0x5f80000006068823 */ /* 0x000fe200000000ff */
[----:B------:R-:W-:Y:S02]  /*2590*/  @!P0 IMAD.MOV.U32 R17, RZ, RZ, -0x40 ;  /* 0xffffffc0ff118424 */ /* 0x000fe400078e00ff */
[----:B------:R-:W-:Y:S02]  /*25a0*/  @!P1 FFMA R7, R7, 1.84467440737095516160e+19, RZ ;  /* 0x5f80000007079823 */ /* 0x000fe400000000ff */
[----:B------:R-:W-:-:S07]  /*25b0*/  @!P1 VIADD R17, R17, 0x40 ;  /* 0x0000004011119836 */ /* 0x000fce0000000000 */
.L_x_24:
[----:B------:R-:W-:Y:S01]  /*25c0*/  LEA R28, R26, 0xc0800000, 0x17 ;  /* 0xc08000001a1c7811 */ /* 0x000fe200078eb8ff */
[----:B------:R-:W-:Y:S04]  /*25d0*/  BSSY.RECONVERGENT B3, `(.L_x_29) ;  /* 0x0000036000037945 */ /* 0x000fe80003800200 */
[----:B------:R-:W-:Y:S01]  /*25e0*/  IMAD.IADD R28, R7, 0x1, -R28 ;  /* 0x00000001071c7824 */ /* 0x000fe200078e0a1c */
[----:B------:R-:W-:-:S03]  /*25f0*/  IADD3 R7, PT, PT, R29, -0x7f, RZ ;  /* 0xffffff811d077810 */ /* 0x000fc60007ffe0ff */
[----:B------:R-:W0:Y:S01]  /*2600*/  MUFU.RCP R27, R28 ;  /* 0x0000001c001b7308 */ /* 0x000e220000001000 */
[----:B------:R-:W-:Y:S01]  /*2610*/  FADD.FTZ R29, -R28, -RZ ;  /* 0x800000ff1c1d7221 */ /* 0x000fe20000010100 */
[C---:B------:R-:W-:Y:S01]  /*2620*/  IADD3 R30, PT, PT, R7.reuse, 0x7f, -R26 ;  /* 0x0000007f071e7810 */ /* 0x040fe20007ffe81a */
[----:B------:R-:W-:Y:S02]  /*2630*/  IMAD R6, R7, -0x800000, R6 ;  /* 0xff80000007067824 */ /* 0x000fe400078e0206 */
[----:B0-----:R-:W-:-:S04]  /*2640*/  FFMA R26, R27, R29, 1 ;  /* 0x3f8000001b1a7423 */ /* 0x001fc8000000001d */
[----:B------:R-:W-:Y:S01]  /*2650*/  FFMA R7, R27, R26, R27 ;  /* 0x0000001a1b077223 */ /* 0x000fe2000000001b */
[----:B------:R-:W-:-:S03]  /*2660*/  IMAD.IADD R27, R30, 0x1, R17 ;  /* 0x000000011e1b7824 */ /* 0x000fc600078e0211 */
[----:B------:R-:W-:-:S04]  /*2670*/  FFMA R26, R6, R7, RZ ;  /* 0x00000007061a7223 */ /* 0x000fc800000000ff */
[----:B------:R-:W-:-:S04]  /*2680*/  FFMA R17, R29, R26, R6 ;  /* 0x0000001a1d117223 */ /* 0x000fc80000000006 */
[----:B------:R-:W-:-:S04]  /*2690*/  FFMA R30, R7, R17, R26 ;  /* 0x00000011071e7223 */ /* 0x000fc8000000001a */
[----:B------:R-:W-:-:S04]  /*26a0*/  FFMA R29, R29, R30, R6 ;  /* 0x0000001e1d1d7223 */ /* 0x000fc80000000006 */
[----:B------:R-:W-:-:S05]  /*26b0*/  FFMA R6, R7, R29, R30 ;  /* 0x0000001d07067223 */ /* 0x000fca000000001e */
[----:B------:R-:W-:-:S04]  /*26c0*/  SHF.R.U32.HI R17, RZ, 0x17, R6 ;  /* 0x00000017ff117819 */ /* 0x000fc80000011606 */
[----:B------:R-:W-:-:S05]  /*26d0*/  LOP3.LUT R17, R17, 0xff, RZ, 0xc0, !PT ;  /* 0x000000ff11117812 */ /* 0x000fca00078ec0ff */
[----:B------:R-:W-:-:S04]  /*26e0*/  IMAD.IADD R28, R17, 0x1, R27 ;  /* 0x00000001111c7824 */ /* 0x000fc800078e021b */
[----:B------:R-:W-:-:S05]  /*26f0*/  VIADD R17, R28, 0xffffffff ;  /* 0xffffffff1c117836 */ /* 0x000fca0000000000 */
[----:B------:R-:W-:-:S13]  /*2700*/  ISETP.GE.U32.AND P0, PT, R17, 0xfe, PT ;  /* 0x000000fe1100780c */ /* 0x000fda0003f06070 */
[----:B------:R-:W-:Y:S05]  /*2710*/  @!P0 BRA `(.L_x_30) ;  /* 0x0000000000808947 */ /* 0x000fea0003800000 */
[----:B------:R-:W-:-:S13]  /*2720*/  ISETP.GT.AND P0, PT, R28, 0xfe, PT ;  /* 0x000000fe1c00780c */ /* 0x000fda0003f04270 */
[----:B------:R-:W-:Y:S05]  /*2730*/  @P0 BRA `(.L_x_31) ;  /* 0x00000000006c0947 */ /* 0x000fea0003800000 */
[----:B------:R-:W-:-:S13]  /*2740*/  ISETP.GE.AND P0, PT, R28, 0x1, PT ;  /* 0x000000011c00780c */ /* 0x000fda0003f06270 */
[----:B------:R-:W-:Y:S05]  /*2750*/  @P0 BRA `(.L_x_32) ;  /* 0x0000000000740947 */ /* 0x000fea0003800000 */
[----:B------:R-:W-:Y:S02]  /*2760*/  ISETP.GE.AND P0, PT, R28, -0x18, PT ;  /* 0xffffffe81c00780c */ /* 0x000fe40003f06270 */
[----:B------:R-:W-:-:S11]  /*2770*/  LOP3.LUT R6, R6, 0x80000000, RZ, 0xc0, !PT ;  /* 0x8000000006067812 */ /* 0x000fd600078ec0ff */
[----:B------:R-:W-:Y:S05]  /*2780*/  @!P0 BRA `(.L_x_32) ;  /* 0x0000000000688947 */ /* 0x000fea0003800000 */
[CCC-:B------:R-:W-:Y:S01]  /*2790*/  FFMA.RP R17, R7.reuse, R29.reuse, R30.reuse ;  /* 0x0000001d07117223 */ /* 0x1c0fe2000000801e */
[CCC-:B------:R-:W-:Y:S01]  /*27a0*/  FFMA.RM R26, R7.reuse, R29.reuse, R30.reuse ;  /* 0x0000001d071a7223 */ /* 0x1c0fe2000000401e */
[----:B------:R-:W-:Y:S01]  /*27b0*/  FFMA.RZ R7, R7, R29, R30 ;  /* 0x0000001d07077223 */ /* 0x000fe2000000c01e */
[C---:B------:R-:W-:Y:S02]  /*27c0*/  ISETP.NE.AND P2, PT, R28.reuse, RZ, PT ;  /* 0x000000ff1c00720c */ /* 0x040fe40003f45270 */
[C---:B------:R-:W-:Y:S02]  /*27d0*/  ISETP.NE.AND P1, PT, R28.reuse, RZ, PT ;  /* 0x000000ff1c00720c */ /* 0x040fe40003f25270 */
[----:B------:R-:W-:Y:S02]  /*27e0*/  LOP3.LUT R7, R7, 0x7fffff, RZ, 0xc0, !PT ;  /* 0x007fffff07077812 */ /* 0x000fe400078ec0ff */
[----:B------:R-:W-:Y:S01]  /*27f0*/  FSETP.NEU.FTZ.AND P0, PT, R17, R26, PT ;  /* 0x0000001a1100720b */ /* 0x000fe20003f1d000 */
[----:B------:R-:W-:Y:S01]  /*2800*/  VIADD R26, R28, 0x20 ;  /* 0x000000201c1a7836 */ /* 0x000fe20000000000 */
[----:B------:R-:W-:Y:S01]  /*2810*/  LOP3.LUT R7, R7, 0x800000, RZ, 0xfc, !PT ;  /* 0x0080000007077812 */ /* 0x000fe200078efcff */
[----:B------:R-:W-:-:S03]  /*2820*/  IMAD.MOV R28, RZ, RZ, -R28 ;  /* 0x000000ffff1c7224 */ /* 0x000fc600078e0a1c */
[----:B------:R-:W-:Y:S02]  /*2830*/  SHF.L.U32 R26, R7, R26, RZ ;  /* 0x0000001a071a7219 */ /* 0x000fe400000006ff */
[----:B------:R-:W-:Y:S02]  /*2840*/  SEL R28, R28, RZ, P2 ;  /* 0x000000ff1c1c7207 */ /* 0x000fe40001000000 */
[----:B------:R-:W-:Y:S02]  /*2850*/  ISETP.NE.AND P1, PT, R26, RZ, P1 ;  /* 0x000000ff1a00720c */ /* 0x000fe40000f25270 */
[----:B------:R-:W-:Y:S02]  /*2860*/  SHF.R.U32.HI R28, RZ, R28, R7 ;  /* 0x0000001cff1c7219 */ /* 0x000fe40000011607 */
[----:B------:R-:W-:Y:S02]  /*2870*/  PLOP3.LUT P0, PT, P0, P1, PT, 0xf8, 0x8f ;  /* 0x00000000008f781c */ /* 0x000fe40000703f70 */
[----:B------:R-:W-:-:S02]  /*2880*/  SHF.R.U32.HI R26, RZ, 0x1, R28 ;  /* 0x00000001ff1a7819 */ /* 0x000fc4000001161c */
[----:B------:R-:W-:-:S04]  /*2890*/  SEL R7, RZ, 0x1, !P0 ;  /* 0x00000001ff077807 */ /* 0x000fc80004000000 */
[----:B------:R-:W-:-:S04]  /*28a0*/  LOP3.LUT R7, R7, 0x1, R26, 0xf8, !PT ;  /* 0x0000000107077812 */ /* 0x000fc800078ef81a */
[----:B------:R-:W-:-:S04]  /*28b0*/  LOP3.LUT R7, R7, R28, RZ, 0xc0, !PT ;  /* 0x0000001c07077212 */ /* 0x000fc800078ec0ff */
[----:B------:R-:W-:-:S04]  /*28c0*/  IADD3 R7, PT, PT, R26, R7, RZ ;  /* 0x000000071a077210 */ /* 0x000fc80007ffe0ff */
[----:B------:R-:W-:Y:S01]  /*28d0*/  LOP3.LUT R6, R7, R6, RZ, 0xfc, !PT ;  /* 0x0000000607067212 */ /* 0x000fe200078efcff */
[----:B------:R-:W-:Y:S06]  /*28e0*/  BRA `(.L_x_32) ;  /* 0x0000000000107947 */ /* 0x000fec0003800000 */
.L_x_31:
[----:B------:R-:W-:-:S04]  /*28f0*/  LOP3.LUT R6, R6, 0x80000000, RZ, 0xc0, !PT ;  /* 0x8000000006067812 */ /* 0x000fc800078ec0ff */
[----:B------:R-:W-:Y:S01]  /*2900*/  LOP3.LUT R6, R6, 0x7f800000, RZ, 0xfc, !PT ;  /* 0x7f80000006067812 */ /* 0x000fe200078efcff */
[----:B------:R-:W-:Y:S06]  /*2910*/  BRA `(.L_x_32) ;  /* 0x0000000000047947 */ /* 0x000fec0003800000 */
.L_x_30:
[----:B------:R-:W-:-:S07]  /*2920*/  IMAD R6, R27, 0x800000, R6 ;  /* 0x008000001b067824 */ /* 0x000fce00078e0206 */
.L_x_32:
[----:B------:R-:W-:Y:S05]  /*2930*/  BSYNC.RECONVERGENT B3 ;  /* 0x0000000000037941 */ /* 0x000fea0003800200 */
.L_x_29:
[----:B------:R-:W-:Y:S05]  /*2940*/  BRA `(.L_x_33) ;  /* 0x0000000000207947 */ /* 0x000fea0003800000 */
.L_x_28:
[----:B------:R-:W-:-:S04]  /*2950*/  LOP3.LUT R6, R7, 0x80000000, R6, 0x48, !PT ;  /* 0x8000000007067812 */ /* 0x000fc800078e4806 */
[----:B------:R-:W-:Y:S01]  /*2960*/  LOP3.LUT R6, R6, 0x7f800000, RZ, 0xfc, !PT ;  /* 0x7f80000006067812 */ /* 0x000fe200078efcff */
[----:B------:R-:W-:Y:S06]  /*2970*/  BRA `(.L_x_33) ;  /* 0x0000000000147947 */ /* 0x000fec0003800000 */
.L_x_27:
[----:B------:R-:W-:Y:S01]  /*2980*/  LOP3.LUT R6, R7, 0x80000000, R6, 0x48, !PT ;  /* 0x8000000007067812 */ /* 0x000fe200078e4806 */
[----:B------:R-:W-:Y:S06]  /*2990*/  BRA `(.L_x_33) ;  /* 0x00000000000c7947 */ /* 0x000fec0003800000 */
.L_x_26:
[----:B------:R-:W0:Y:S01]  /*29a0*/  MUFU.RSQ R6, -QNAN ;  /* 0xffc0000000067908 */ /* 0x000e220000001400 */
[----:B------:R-:W-:Y:S05]  /*29b0*/  BRA `(.L_x_33) ;  /* 0x0000000000047947 */ /* 0x000fea0003800000 */
.L_x_25:
[----:B------:R-:W-:-:S07]  /*29c0*/  FADD.FTZ R6, R6, R7 ;  /* 0x0000000706067221 */ /* 0x000fce0000010000 */
.L_x_33:
[----:B------:R-:W-:Y:S05]  /*29d0*/  BSYNC.RECONVERGENT B2 ;  /* 0x0000000000027941 */ /* 0x000fea0003800200 */
.L_x_23:
[----:B0-----:R-:W-:Y:S02]  /*29e0*/  IMAD.MOV.U32 R17, RZ, RZ, R6 ;  /* 0x000000ffff117224 */ /* 0x001fe400078e0006 */
[----:B------:R-:W-:Y:S02]  /*29f0*/  IMAD.MOV.U32 R6, RZ, RZ, R14 ;  /* 0x000000ffff067224 */ /* 0x000fe400078e000e */
[----:B------:R-:W-:-:S04]  /*2a00*/  IMAD.MOV.U32 R7, RZ, RZ, 0x0 ;  /* 0x00000000ff077424 */ /* 0x000fc800078e00ff */
[----:B------:R-:W-:Y:S05]  /*2a10*/  RET.REL.NODEC R6 `(_ZN14gpu_algorithms4cuda6RotateEPK6float2PS1_jjf) ;  /* 0xffffffd406787950 */ /* 0x000fea0003c3ffff */
.L_x_34:
        /* <DEDUP_REMOVED lines=14> */
.L_x_89:


//--------------------- .text._ZN14gpu_algorithms4cuda37ComplexPointwiseNormalizedCorrelationEP6float2PKS1_jf --------------------------
	.section	.text._ZN14gpu_algorithms4cuda37ComplexPointwiseNormalizedCorrelationEP6float2PKS1_jf,"ax",@progbits
	.align	128
.text._ZN14gpu_algorithms4cuda37ComplexPointwiseNormalizedCorrelationEP6float2PKS1_jf:
        .type           _ZN14gpu_algorithms4cuda37ComplexPointwiseNormalizedCorrelationEP6float2PKS1_jf,@function
        .size           _ZN14gpu_algorithms4cuda37ComplexPointwiseNormalizedCorrelationEP6float2PKS1_jf,(.L_x_91 - _ZN14gpu_algorithms4cuda37ComplexPointwiseNormalizedCorrelationEP6float2PKS1_jf)
        .other          _ZN14gpu_algorithms4cuda37ComplexPointwiseNormalizedCorrelationEP6float2PKS1_jf,@"STO_CUDA_ENTRY STV_DEFAULT"
_ZN14gpu_algorithms4cuda37ComplexPointwiseNormalizedCorrelationEP6float2PKS1_jf:
        /* <DEDUP_REMOVED lines=10> */
[----:B------:R-:W2:Y:S06]  /*00a0*/  LDCU.64 UR6, c[0x0][0x358] ;  /* 0x00006b00ff0677ac */ /* 0x000eac0008000a00 */
[----:B------:R-:W3:Y:S08]  /*00b0*/  LDC.64 R10, c[0x0][0x380] ;  /* 0x0000e000ff0a7b82 */ /* 0x000ef00000000a00 */
[----:B------:R-:W4:Y:S01]  /*00c0*/  LDC.64 R8, c[0x0][0x388] ;  /* 0x0000e200ff087b82 */ /* 0x000f220000000a00 */
[----:B-1----:R-:W-:-:S07]  /*00d0*/  UIMAD UR4, UR4, UR5, URZ ;  /* 0x00000005040472a4 */ /* 0x002fce000f8e02ff */
[----:B--2---:R-:W1:Y:S05]  /*00e0*/  LDC.64 R6, c[0x0][0x390] ;  /* 0x0000e400ff067b82 */ /* 0x004e6a0000000a00 */
.L_x_55:
[----:B--23--:R-:W-:-:S05]  /*00f0*/  IMAD.WIDE.U32 R4, R15, 0x8, R10 ;  /* 0x000000080f047825 */ /* 0x00cfca00078e000a */
[----:B------:R-:W2:Y:S01]  /*0100*/  LDG.E.64 R2, desc[UR6][R4.64] ;  /* 0x0000000604027981 */ /* 0x000ea2000c1e1b00 */
[----:B-1----:R-:W1:Y:S01]  /*0110*/  MUFU.RCP R0, R7 ;  /* 0x0000000700007308 */ /* 0x002e620000001000 */
[----:B------:R-:W-:Y:S01]  /*0120*/  MOV R21, R15 ;  /* 0x0000000f00157202 */ /* 0x000fe20000000f00 */
[----:B------:R-:W-:Y:S01]  /*0130*/  VIADD R15, R15, UR4 ;  /* 0x000000040f0f7c36 */ /* 0x000fe20008000000 */
[----:B------:R-:W-:Y:S04]  /*0140*/  BSSY.RECONVERGENT B0, `(.L_x_35) ;  /* 0x000000f000007945 */ /* 0x000fe80003800200 */
[----:B------:R-:W-:Y:S01]  /*0150*/  ISETP.GE.U32.AND P2, PT, R15, R6, PT ;  /* 0x000000060f00720c */ /* 0x000fe20003f46070 */
[----:B-1----:R-:W-:-:S04]  /*0160*/  FFMA R13, R0, -R7, 1 ;  /* 0x3f800000000d7423 */ /* 0x002fc80000000807 */
[----:B------:R-:W-:Y:S01]  /*0170*/  FFMA R13, R0, R13, R0 ;  /* 0x0000000d000d7223 */ /* 0x000fe20000000000 */
[----:B--2---:R-:W1:Y:S03]  /*0180*/  FCHK P0, R2, R7 ;  /* 0x0000000702007302 */ /* 0x004e660000000000 */
[----:B------:R-:W-:-:S04]  /*0190*/  FFMA R16, R2, R13, RZ ;  /* 0x0000000d02107223 */ /* 0x000fc800000000ff */
[----:B------:R-:W-:-:S04]  /*01a0*/  FFMA R0, R16, -R7, R2 ;  /* 0x8000000710007223 */ /* 0x000fc80000000002 */
[----:B------:R-:W-:Y:S01]  /*01b0*/  FFMA R16, R13, R0, R16 ;  /* 0x000000000d107223 */ /* 0x000fe20000000010 */
[----:B-1----:R-:W-:Y:S06]  /*01c0*/  @!P0 BRA `(.L_x_36) ;  /* 0x0000000000188947 */ /* 0x002fec0003800000 */
[----:B------:R-:W1:Y:S01]  /*01d0*/  LDCU UR5, c[0x0][0x394] ;  /* 0x00007280ff0577ac */ /* 0x000e620008000800 */
[----:B------:R-:W-:Y:S02]  /*01e0*/  MOV R25, R2 ;  /* 0x0000000200197202 */ /* 0x000fe40000000f00 */
[----:B------:R-:W-:Y:S01]  /*01f0*/  MOV R12, 0x220 ;  /* 0x00000220000c7802 */ /* 0x000fe20000000f00 */
[----:B-1----:R-:W-:-:S07]  /*0200*/  IMAD.U32 R27, RZ, RZ, UR5 ;  /* 0x00000005ff1b7e24 */ /* 0x002fce000f8e00ff */
[----:B0---4-:R-:W-:Y:S05]  /*0210*/  CALL.REL.NOINC `($__internal_2_$__cuda_sm3x_div_rn_noftz_f32_slowpath) ;  /* 0x0000000800887944 */ /* 0x011fea0003c00000 */
[----:B------:R-:W-:-:S07]  /*0220*/  MOV R16, R0 ;  /* 0x0000000000107202 */ /* 0x000fce0000000f00 */
.L_x_36:
[----:B------:R-:W-:Y:S05]  /*0230*/  BSYNC.RECONVERGENT B0 ;  /* 0x0000000000007941 */ /* 0x000fea0003800200 */
.L_x_35:
[----:B0-----:R-:W0:Y:S01]  /*0240*/  MUFU.RCP R13, R14 ;  /* 0x0000000e000d7308 */ /* 0x001e220000001000 */
[----:B------:R-:W-:Y:S07]  /*0250*/  BSSY.RECONVERGENT B0, `(.L_x_37) ;  /* 0x000000e000007945 */ /* 0x000fee0003800200 */
[----:B------:R-:W1:Y:S01]  /*0260*/  FCHK P0, R3, R14 ;  /* 0x0000000e03007302 */ /* 0x000e620000000000 */
[----:B0-----:R-:W-:-:S04]  /*0270*/  FFMA R0, R13, -R14, 1 ;  /* 0x3f8000000d007423 */ /* 0x001fc8000000080e */
[----:B------:R-:W-:-:S04]  /*0280*/  FFMA R17, R13, R0, R13 ;  /* 0x000000000d117223 */ /* 0x000fc8000000000d */
[----:B------:R-:W-:-:S04]  /*0290*/  FFMA R20, R3, R17, RZ ;  /* 0x0000001103147223 */ /* 0x000fc800000000ff */
[----:B------:R-:W-:-:S04]  /*02a0*/  FFMA R13, R20, -R14, R3 ;  /* 0x8000000e140d7223 */ /* 0x000fc80000000003 */
[----:B------:R-:W-:Y:S01]  /*02b0*/  FFMA R20, R17, R13, R20 ;  /* 0x0000000d11147223 */ /* 0x000fe20000000014 */
[----:B-1----:R-:W-:Y:S06]  /*02c0*/  @!P0 BRA `(.L_x_38) ;  /* 0x0000000000188947 */ /* 0x002fec0003800000 */
[----:B------:R-:W0:Y:S01]  /*02d0*/  LDCU UR5, c[0x0][0x394] ;  /* 0x00007280ff0577ac */ /* 0x000e220008000800 */
[----:B------:R-:W-:Y:S01]  /*02e0*/  IMAD.MOV.U32 R25, RZ, RZ, R3 ;  /* 0x000000ffff197224 */ /* 0x000fe200078e0003 */
[----:B------:R-:W-:Y:S02]  /*02f0*/  MOV R12, 0x320 ;  /* 0x00000320000c7802 */ /* 0x000fe40000000f00 */
[----:B0-----:R-:W-:-:S07]  /*0300*/  MOV R27, UR5 ;  /* 0x00000005001b7c02 */ /* 0x001fce0008000f00 */
[----:B----4-:R-:W-:Y:S05]  /*0310*/  CALL.REL.NOINC `($__internal_2_$__cuda_sm3x_div_rn_noftz_f32_slowpath) ;  /* 0x0000000800487944 */ /* 0x010fea0003c00000 */
[----:B------:R-:W-:-:S07]  /*0320*/  IMAD.MOV.U32 R20, RZ, RZ, R0 ;  /* 0x000000ffff147224 */ /* 0x000fce00078e0000 */
.L_x_38:
[----:B------:R-:W-:Y:S05]  /*0330*/  BSYNC.RECONVERGENT B0 ;  /* 0x0000000000007941 */ /* 0x000fea0003800200 */
.L_x_37:
[----:B----4-:R-:W-:-:S06]  /*0340*/  IMAD.WIDE.U32 R2, R21, 0x8, R8 ;  /* 0x0000000815027825 */ /* 0x010fcc00078e0008 */
[----:B------:R-:W2:Y:S01]  /*0350*/  LDG.E.64 R2, desc[UR6][R2.64] ;  /* 0x0000000602027981 */ /* 0x000ea2000c1e1b00 */
[----:B------:R-:W0:Y:S01]  /*0360*/  MUFU.RCP R21, R14 ;  /* 0x0000000e00157308 */ /* 0x000e220000001000 */
[----:B------:R-:W-:Y:S01]  /*0370*/  BSSY.RECONVERGENT B0, `(.L_x_39) ;  /* 0x000000e000007945 */ /* 0x000fe20003800200 */
[----:B0-----:R-:W-:-:S04]  /*0380*/  FFMA R0, R21, -R14, 1 ;  /* 0x3f80000015007423 */ /* 0x001fc8000000080e */
[----:B------:R-:W-:Y:S02]  /*0390*/  FFMA R21, R21, R0, R21 ;  /* 0x0000000015157223 */ /* 0x000fe40000000015 */
[----:B--2---:R-:W0:Y:S02]  /*03a0*/  FCHK P0, R2, R14 ;  /* 0x0000000e02007302 */ /* 0x004e240000000000 */
[----:B------:R-:W-:-:S04]  /*03b0*/  FFMA R13, R21, R2, RZ ;  /* 0x00000002150d7223 */ /* 0x000fc800000000ff */
[----:B------:R-:W-:-:S04]  /*03c0*/  FFMA R0, R13, -R14, R2 ;  /* 0x8000000e0d007223 */ /* 0x000fc80000000002 */
[----:B------:R-:W-:Y:S01]  /*03d0*/  FFMA R21, R21, R0, R13 ;  /* 0x0000000015157223 */ /* 0x000fe2000000000d */
[----:B0-----:R-:W-:Y:S06]  /*03e0*/  @!P0 BRA `(.L_x_40) ;  /* 0x0000000000188947 */ /* 0x001fec0003800000 */
[----:B------:R-:W0:Y:S01]  /*03f0*/  LDCU UR5, c[0x0][0x394] ;  /* 0x00007280ff0577ac */ /* 0x000e220008000800 */
[----:B------:R-:W-:Y:S02]  /*0400*/  MOV R25, R2 ;  /* 0x0000000200197202 */ /* 0x000fe40000000f00 */
[----:B------:R-:W-:Y:S01]  /*0410*/  MOV R12, 0x440 ;  /* 0x00000440000c7802 */ /* 0x000fe20000000f00 */
[----:B0-----:R-:W-:-:S07]  /*0420*/  IMAD.U32 R27, RZ, RZ, UR5 ;  /* 0x00000005ff1b7e24 */ /* 0x001fce000f8e00ff */
[----:B------:R-:W-:Y:S05]  /*0430*/  CALL.REL.NOINC `($__internal_2_$__cuda_sm3x_div_rn_noftz_f32_slowpath) ;  /* 0x0000000800007944 */ /* 0x000fea0003c00000 */
[----:B------:R-:W-:-:S07]  /*0440*/  MOV R21, R0 ;  /* 0x0000000000157202 */ /* 0x000fce0000000f00 */
.L_x_40:
[----:B------:R-:W-:Y:S05]  /*0450*/  BSYNC.RECONVERGENT B0 ;  /* 0x0000000000007941 */ /* 0x000fea0003800200 */
.L_x_39:
[----:B------:R-:W0:Y:S01]  /*0460*/  MUFU.RCP R13, R14 ;  /* 0x0000000e000d7308 */ /* 0x000e220000001000 */
[----:B------:R-:W-:Y:S07]  /*0470*/  BSSY.RECONVERGENT B0, `(.L_x_41) ;  /* 0x000000e000007945 */ /* 0x000fee0003800200 */
[----:B------:R-:W1:Y:S01]  /*0480*/  FCHK P0, -R3, R14 ;  /* 0x0000000e03007302 */ /* 0x000e620000000100 */
[----:B0-----:R-:W-:-:S04]  /*0490*/  FFMA R0, R13, -R14, 1 ;  /* 0x3f8000000d007423 */ /* 0x001fc8000000080e */
[----:B------:R-:W-:-:S04]  /*04a0*/  FFMA R0, R13, R0, R13 ;  /* 0x000000000d007223 */ /* 0x000fc8000000000d */
[----:B------:R-:W-:-:S04]  /*04b0*/  FFMA R2, R0, -R3, RZ ;  /* 0x8000000300027223 */ /* 0x000fc800000000ff */
[----:B------:R-:W-:-:S04]  /*04c0*/  FFMA R13, R2, -R14, -R3 ;  /* 0x8000000e020d7223 */ /* 0x000fc80000000803 */
[----:B------:R-:W-:Y:S01]  /*04d0*/  FFMA R13, R0, R13, R2 ;  /* 0x0000000d000d7223 */ /* 0x000fe20000000002 */
[----:B-1----:R-:W-:Y:S06]  /*04e0*/  @!P0 BRA `(.L_x_42) ;  /* 0x0000000000188947 */ /* 0x002fec0003800000 */
[----:B------:R-:W0:Y:S01]  /*04f0*/  LDCU UR5, c[0x0][0x394] ;  /* 0x00007280ff0577ac */ /* 0x000e220008000800 */
[----:B------:R-:W-:Y:S01]  /*0500*/  FADD R25, -R3, -RZ ;  /* 0x800000ff03197221 */ /* 0x000fe20000000100 */
[----:B------:R-:W-:Y:S01]  /*0510*/  MOV R12, 0x540 ;  /* 0x00000540000c7802 */ /* 0x000fe20000000f00 */
[----:B0-----:R-:W-:-:S07]  /*0520*/  IMAD.U32 R27, RZ, RZ, UR5 ;  /* 0x00000005ff1b7e24 */ /* 0x001fce000f8e00ff */
[----:B------:R-:W-:Y:S05]  /*0530*/  CALL.REL.NOINC `($__internal_2_$__cuda_sm3x_div_rn_noftz_f32_slowpath) ;  /* 0x0000000400c07944 */ /* 0x000fea0003c00000 */
[----:B------:R-:W-:-:S07]  /*0540*/  MOV R13, R0 ;  /* 0x00000000000d7202 */ /* 0x000fce0000000f00 */
.L_x_42:
[----:B------:R-:W-:Y:S05]  /*0550*/  BSYNC.RECONVERGENT B0 ;  /* 0x0000000000007941 */ /* 0x000fea0003800200 */
.L_x_41:
[C---:B------:R-:W-:Y:S01]  /*0560*/  FMUL R2, R13.reuse, R16 ;  /* 0x000000100d027220 */ /* 0x040fe20000400000 */
[-C--:B------:R-:W-:Y:S01]  /*0570*/  FMUL R25, R13, R20.reuse ;  /* 0x000000140d197220 */ /* 0x080fe20000400000 */
[----:B------:R-:W-:Y:S02]  /*0580*/  BSSY.RECONVERGENT B0, `(.L_x_43) ;  /* 0x0000011000007945 */ /* 0x000fe40003800200 */
[C---:B------:R-:W-:Y:S01]  /*0590*/  FFMA R2, R21.reuse, R20, R2 ;  /* 0x0000001415027223 */ /* 0x040fe20000000002 */
[----:B------:R-:W-:-:S03]  /*05a0*/  FFMA R25, R21, R16, -R25 ;  /* 0x0000001015197223 */ /* 0x000fc60000000819 */
[----:B------:R-:W-:-:S04]  /*05b0*/  FMUL R0, R2, R2 ;  /* 0x0000000202007220 */ /* 0x000fc80000400000 */
[----:B------:R-:W-:-:S04]  /*05c0*/  FFMA R0, R25, R25, R0 ;  /* 0x0000001919007223 */ /* 0x000fc80000000000 */
[----:B------:R-:W-:Y:S01]  /*05d0*/  VIADD R12, R0, 0xf3000000 ;  /* 0xf3000000000c7836 */ /* 0x000fe20000000000 */
[----:B------:R0:W1:Y:S04]  /*05e0*/  MUFU.RSQ R3, R0 ;  /* 0x0000000000037308 */ /* 0x0000680000001400 */
[----:B------:R-:W-:-:S13]  /*05f0*/  ISETP.GT.U32.AND P0, PT, R12, 0x727fffff, PT ;  /* 0x727fffff0c00780c */ /* 0x000fda0003f04070 */
[----:B01----:R-:W-:Y:S05]  /*0600*/  @!P0 BRA `(.L_x_44) ;  /* 0x0000000000108947 */ /* 0x003fea0003800000 */
[----:B------:R-:W-:-:S07]  /*0610*/  MOV R18, 0x630 ;  /* 0x0000063000127802 */ /* 0x000fce0000000f00 */
[----:B------:R-:W-:Y:S05]  /*0620*/  CALL.REL.NOINC `($__internal_1_$__cuda_sm20_sqrt_rn_f32_slowpath) ;  /* 0x00000004002c7944 */ /* 0x000fea0003c00000 */
[----:B------:R-:W-:Y:S01]  /*0630*/  MOV R27, R3 ;  /* 0x00000003001b7202 */ /* 0x000fe20000000f00 */
[----:B------:R-:W-:Y:S06]  /*0640*/  BRA `(.L_x_45) ;  /* 0x0000000000107947 */ /* 0x000fec0003800000 */
.L_x_44:
[----:B------:R-:W-:Y:S01]  /*0650*/  FMUL.FTZ R27, R0, R3 ;  /* 0x00000003001b7220 */ /* 0x000fe20000410000 */
[----:B------:R-:W-:-:S03]  /*0660*/  FMUL.FTZ R3, R3, 0.5 ;  /* 0x3f00000003037820 */ /* 0x000fc60000410000 */
[----:B------:R-:W-:-:S04]  /*0670*/  FFMA R0, -R27, R27, R0 ;  /* 0x0000001b1b007223 */ /* 0x000fc80000000100 */
[----:B------:R-:W-:-:S07]  /*0680*/  FFMA R27, R0, R3, R27 ;  /* 0x00000003001b7223 */ /* 0x000fce000000001b */
.L_x_45:
[----:B------:R-:W-:Y:S05]  /*0690*/  BSYNC.RECONVERGENT B0 ;  /* 0x0000000000007941 */ /* 0x000fea0003800200 */
.L_x_43:
[----:B------:R-:W-:Y:S01]  /*06a0*/  FSETP.GT.AND P0, PT, R27, RZ, PT ;  /* 0x000000ff1b00720b */ /* 0x000fe20003f04000 */
[----:B------:R-:W-:Y:S01]  /*06b0*/  BSSY.RECONVERGENT B0, `(.L_x_46) ;  /* 0x000001f000007945 */ /* 0x000fe20003800200 */
[----:B------:R-:W-:Y:S02]  /*06c0*/  HFMA2 R3, -RZ, RZ, 0, 0 ;  /* 0x00000000ff037431 */ /* 0x000fe400000001ff */
[----:B------:R-:W-:-:S09]  /*06d0*/  IMAD.MOV.U32 R21, RZ, RZ, RZ ;  /* 0x000000ffff157224 */ /* 0x000fd200078e00ff */
[----:B------:R-:W-:Y:S05]  /*06e0*/  @!P0 BRA `(.L_x_47) ;  /* 0x00000000006c8947 */ /* 0x000fea0003800000 */
[----:B------:R-:W0:Y:S01]  /*06f0*/  MUFU.RCP R0, R27 ;  /* 0x0000001b00007308 */ /* 0x000e220000001000 */
        /* <DEDUP_REMOVED lines=8> */
[----:B------:R-:W-:-:S07]  /*0780*/  MOV R12, 0x7a0 ;  /* 0x000007a0000c7802 */ /* 0x000fce0000000f00 */
[----:B------:R-:W-:Y:S05]  /*0790*/  CALL.REL.NOINC `($__internal_2_$__cuda_sm3x_div_rn_noftz_f32_slowpath) ;  /* 0x0000000400287944 */ /* 0x000fea0003c00000 */
[----:B------:R-:W-:-:S07]  /*07a0*/  MOV R3, R0 ;  /* 0x0000000000037202 */ /* 0x000fce0000000f00 */
.L_x_49:
[----:B------:R-:W-:Y:S05]  /*07b0*/  BSYNC.RECONVERGENT B1 ;  /* 0x0000000000017941 */ /* 0x000fea0003800200 */
.L_x_48:
        /* <DEDUP_REMOVED lines=9> */
[----:B------:R-:W-:Y:S01]  /*0850*/  IMAD.MOV.U32 R25, RZ, RZ, R2 ;  /* 0x000000ffff197224 */ /* 0x000fe200078e0002 */
[----:B------:R-:W-:-:S07]  /*0860*/  MOV R12, 0x880 ;  /* 0x00000880000c7802 */ /* 0x000fce0000000f00 */
[----:B------:R-:W-:Y:S05]  /*0870*/  CALL.REL.NOINC `($__internal_2_$__cuda_sm3x_div_rn_noftz_f32_slowpath) ;  /* 0x0000000000f07944 */ /* 0x000fea0003c00000 */
[----:B------:R-:W-:-:S07]  /*0880*/  MOV R21, R0 ;  /* 0x0000000000157202 */ /* 0x000fce0000000f00 */
.L_x_50:
[----:B------:R-:W-:Y:S05]  /*0890*/  BSYNC.RECONVERGENT B1 ;  /* 0x0000000000017941 */ /* 0x000fea0003800200 */
.L_x_47:
[----:B------:R-:W-:Y:S05]  /*08a0*/  BSYNC.RECONVERGENT B0 ;  /* 0x0000000000007941 */ /* 0x000fea0003800200 */
.L_x_46:
        /* <DEDUP_REMOVED lines=10> */
[----:B------:R-:W-:Y:S02]  /*0950*/  MOV R25, R3 ;  /* 0x0000000300197202 */ /* 0x000fe40000000f00 */
[----:B------:R-:W-:Y:S01]  /*0960*/  MOV R12, 0x990 ;  /* 0x00000990000c7802 */ /* 0x000fe20000000f00 */
[----:B0-----:R-:W-:-:S07]  /*0970*/  IMAD.U32 R27, RZ, RZ, UR5 ;  /* 0x00000005ff1b7e24 */ /* 0x001fce000f8e00ff */
[----:B------:R-:W-:Y:S05]  /*0980*/  CALL.REL.NOINC `($__internal_2_$__cuda_sm3x_div_rn_noftz_f32_slowpath) ;  /* 0x0000000000ac7944 */ /* 0x000fea0003c00000 */
[----:B------:R-:W-:-:S07]  /*0990*/  MOV R2, R0 ;  /* 0x0000000000027202 */ /* 0x000fce0000000f00 */
.L_x_52:
[----:B------:R-:W-:Y:S05]  /*09a0*/  BSYNC.RECONVERGENT B0 ;  /* 0x0000000000007941 */ /* 0x000fea0003800200 */
.L_x_51:
        /* <DEDUP_REMOVED lines=15> */
.L_x_54:
[----:B------:R-:W-:Y:S05]  /*0aa0*/  BSYNC.RECONVERGENT B0 ;  /* 0x0000000000007941 */ /* 0x000fea0003800200 */
.L_x_53:
[----:B------:R2:W-:Y:S01]  /*0ab0*/  STG.E.64 desc[UR6][R4.64], R2 ;  /* 0x0000000204007986 */ /* 0x0005e2000c101b06 */
[----:B------:R-:W-:Y:S05]  /*0ac0*/  @!P2 BRA `(.L_x_55) ;  /* 0xfffffff40088a947 */ /* 0x000fea000383ffff */
[----:B------:R-:W-:Y:S05]  /*0ad0*/  EXIT ;  /* 0x000000000000794d */ /* 0x000fea0003800000 */
        .weak           $__internal_1_$__cuda_sm20_sqrt_rn_f32_slowpath
        .type           $__internal_1_$__cuda_sm20_sqrt_rn_f32_slowpath,@function
        .size           $__internal_1_$__cuda_sm20_sqrt_rn_f32_slowpath,($__internal_2_$__cuda_sm3x_div_rn_noftz_f32_slowpath - $__internal_1_$__cuda_sm20_sqrt_rn_f32_slowpath)
$__internal_1_$__cuda_sm20_sqrt_rn_f32_slowpath:
[----:B------:R-:W-:-:S13]  /*0ae0*/  LOP3.LUT P0, RZ, R0, 0x7fffffff, RZ, 0xc0, !PT ;  /* 0x7fffffff00ff7812 */ /* 0x000fda000780c0ff */
[----:B------:R-:W-:Y:S01]  /*0af0*/  @!P0 MOV R3, R0 ;  /* 0x0000000000038202 */ /* 0x000fe20000000f00 */
[----:B------:R-:W-:Y:S06]  /*0b00*/  @!P0 BRA `(.L_x_56) ;  /* 0x0000000000408947 */ /* 0x000fec0003800000 */
[----:B------:R-:W-:-:S13]  /*0b10*/  FSETP.GEU.FTZ.AND P0, PT, R0, RZ, PT ;  /* 0x000000ff0000720b */ /* 0x000fda0003f1e000 */
[----:B------:R-:W-:Y:S01]  /*0b20*/  @!P0 IMAD.MOV.U32 R3, RZ, RZ, 0x7fffffff ;  /* 0x7fffffffff038424 */ /* 0x000fe200078e00ff */
[----:B------:R-:W-:Y:S06]  /*0b30*/  @!P0 BRA `(.L_x_56) ;  /* 0x0000000000348947 */ /* 0x000fec0003800000 */
[----:B------:R-:W-:-:S13]  /*0b40*/  FSETP.GTU.FTZ.AND P0, PT, |R0|, +INF , PT ;  /* 0x7f8000000000780b */ /* 0x000fda0003f1c200 */
[----:B------:R-:W-:Y:S01]  /*0b50*/  @P0 FADD.FTZ R3, R0, 1 ;  /* 0x3f80000000030421 */ /* 0x000fe20000010000 */
[----:B------:R-:W-:Y:S06]  /*0b60*/  @P0 BRA `(.L_x_56) ;  /* 0x0000000000280947 */ /* 0x000fec0003800000 */
[----:B------:R-:W-:-:S13]  /*0b70*/  FSETP.NEU.FTZ.AND P0, PT, |R0|, +INF , PT ;  /* 0x7f8000000000780b */ /* 0x000fda0003f1d200 */
[----:B------:R-:W-:-:S04]  /*0b80*/  @P0 FFMA R12, R0, 1.84467440737095516160e+19, RZ ;  /* 0x5f800000000c0823 */ /* 0x000fc800000000ff */
[----:B------:R-:W0:Y:S02]  /*0b90*/  @P0 MUFU.RSQ R3, R12 ;  /* 0x0000000c00030308 */ /* 0x000e240000001400 */
[----:B0-----:R-:W-:Y:S01]  /*0ba0*/  @P0 FMUL.FTZ R13, R12, R3 ;  /* 0x000000030c0d0220 */ /* 0x001fe20000410000 */
[----:B------:R-:W-:Y:S01]  /*0bb0*/  @P0 FMUL.FTZ R17, R3, 0.5 ;  /* 0x3f00000003110820 */ /* 0x000fe20000410000 */
[----:B------:R-:W-:Y:S02]  /*0bc0*/  @!P0 MOV R3, R0 ;  /* 0x0000000000038202 */ /* 0x000fe40000000f00 */
[----:B------:R-:W-:-:S04]  /*0bd0*/  @P0 FADD.FTZ R16, -R13, -RZ ;  /* 0x800000ff0d100221 */ /* 0x000fc80000010100 */
[----:B------:R-:W-:-:S04]  /*0be0*/  @P0 FFMA R16, R13, R16, R12 ;  /* 0x000000100d100223 */ /* 0x000fc8000000000c */
[----:B------:R-:W-:-:S04]  /*0bf0*/  @P0 FFMA R16, R16, R17, R13 ;  /* 0x0000001110100223 */ /* 0x000fc8000000000d */
[----:B------:R-:W-:-:S07]  /*0c00*/  @P0 FMUL.FTZ R3, R16, 2.3283064365386962891e-10 ;  /* 0x2f80000010030820 */ /* 0x000fce0000410000 */
.L_x_56:
[----:B------:R-:W-:Y:S01]  /*0c10*/  MOV R12, R18 ;  /* 0x00000012000c7202 */ /* 0x000fe20000000f00 */
[----:B------:R-:W-:-:S04]  /*0c20*/  IMAD.MOV.U32 R13, RZ, RZ, 0x0 ;  /* 0x00000000ff0d7424 */ /* 0x000fc800078e00ff */
[----:B------:R-:W-:Y:S05]  /*0c30*/  RET.REL.NODEC R12 `(_ZN14gpu_algorithms4cuda37ComplexPointwiseNormalizedCorrelationEP6float2PKS1_jf) ;  /* 0xfffffff00cf07950 */ /* 0x000fea0003c3ffff */
        .weak           $__internal_2_$__cuda_sm3x_div_rn_noftz_f32_slowpath
        .type           $__internal_2_$__cuda_sm3x_div_rn_noftz_f32_slowpath,@function
        .size           $__internal_2_$__cuda_sm3x_div_rn_noftz_f32_slowpath,(.L_x_91 - $__internal_2_$__cuda_sm3x_div_rn_noftz_f32_slowpath)
$__internal_2_$__cuda_sm3x_div_rn_noftz_f32_slowpath:
[----:B------:R-:W-:Y:S01]  /*0c40*/  SHF.R.U32.HI R13, RZ, 0x17, R27 ;  /* 0x00000017ff0d7819 */ /* 0x000fe2000001161b */
[----:B------:R-:W-:Y:S01]  /*0c50*/  BSSY.RECONVERGENT B2, `(.L_x_57) ;  /* 0x0000063000027945 */ /* 0x000fe20003800200 */
[----:B------:R-:W-:Y:S01]  /*0c60*/  SHF.R.U32.HI R18, RZ, 0x17, R25 ;  /* 0x00000017ff127819 */ /* 0x000fe20000011619 */
[----:B------:R-:W-:Y:S01]  /*0c70*/  IMAD.MOV.U32 R0, RZ, RZ, R27 ;  /* 0x000000ffff007224 */ /* 0x000fe200078e001b */
[----:B------:R-:W-:Y:S02]  /*0c80*/  LOP3.LUT R13, R13, 0xff, RZ, 0xc0, !PT ;  /* 0x000000ff0d0d7812 */ /* 0x000fe400078ec0ff */
[----:B------:R-:W-:Y:S02]  /*0c90*/  LOP3.LUT R18, R18, 0xff, RZ, 0xc0, !PT ;  /* 0x000000ff12127812 */ /* 0x000fe400078ec0ff */
[----:B------:R-:W-:Y:S02]  /*0ca0*/  IADD3 R19, PT, PT, R13, -0x1, RZ ;  /* 0xffffffff0d137810 */ /* 0x000fe40007ffe0ff */
[----:B------:R-:W-:-:S02]  /*0cb0*/  IADD3 R22, PT, PT, R18, -0x1, RZ ;  /* 0xffffffff12167810 */ /* 0x000fc40007ffe0ff */
[----:B------:R-:W-:-:S04]  /*0cc0*/  ISETP.GT.U32.AND P0, PT, R19, 0xfd, PT ;  /* 0x000000fd1300780c */ /* 0x000fc80003f04070 */
[----:B------:R-:W-:-:S13]  /*0cd0*/  ISETP.GT.U32.OR P0, PT, R22, 0xfd, P0 ;  /* 0x000000fd1600780c */ /* 0x000fda0000704470 */
[----:B------:R-:W-:Y:S01]  /*0ce0*/  @!P0 MOV R17, RZ ;  /* 0x000000ff00118202 */ /* 0x000fe20000000f00 */
[----:B------:R-:W-:Y:S06]  /*0cf0*/  @!P0 BRA `(.L_x_58) ;  /* 0x00000000005c8947 */ /* 0x000fec0003800000 */
[----:B------:R-:W-:Y:S02]  /*0d00*/  FSETP.GTU.FTZ.AND P0, PT, |R25|, +INF , PT ;  /* 0x7f8000001900780b */ /* 0x000fe40003f1c200 */
[----:B------:R-:W-:-:S04]  /*0d10*/  FSETP.GTU.FTZ.AND P1, PT, |R27|, +INF , PT ;  /* 0x7f8000001b00780b */ /* 0x000fc80003f3c200 */
[----:B------:R-:W-:-:S13]  /*0d20*/  PLOP3.LUT P0, PT, P0, P1, PT, 0xf8, 0x8f ;  /* 0x00000000008f781c */ /* 0x000fda0000703f70 */
[----:B------:R-:W-:Y:S05]  /*0d30*/  @P0 BRA `(.L_x_59) ;  /* 0x00000004004c0947 */ /* 0x000fea0003800000 */
[----:B------:R-:W-:-:S13]  /*0d40*/  LOP3.LUT P0, RZ, R0, 0x7fffffff, R25, 0xc8, !PT ;  /* 0x7fffffff00ff7812 */ /* 0x000fda000780c819 */
[----:B------:R-:W-:Y:S05]  /*0d50*/  @!P0 BRA `(.L_x_60) ;  /* 0x00000004003c8947 */ /* 0x000fea0003800000 */
[----:B------:R-:W-:Y:S02]  /*0d60*/  FSETP.NEU.FTZ.AND P3, PT, |R25|, +INF , PT ;  /* 0x7f8000001900780b */ /* 0x000fe40003f7d200 */
        /* <DEDUP_REMOVED lines=11> */
[----:B------:R-:W-:Y:S01]  /*0e20*/  @P0 MOV R17, RZ ;  /* 0x000000ff00110202 */ /* 0x000fe20000000f00 */
[----:B------:R-:W-:Y:S02]  /*0e30*/  @!P0 IMAD.MOV.U32 R17, RZ, RZ, -0x40 ;  /* 0xffffffc0ff118424 */ /* 0x000fe400078e00ff */
[----:B------:R-:W-:Y:S01]  /*0e40*/  @!P0 FFMA R25, R25, 1.84467440737095516160e+19, RZ ;  /* 0x5f80000019198823 */ /* 0x000fe200000000ff */
[----:B------:R-:W-:Y:S02]  /*0e50*/  @!P1 FFMA R0, R27, 1.84467440737095516160e+19, RZ ;  /* 0x5f8000001b009823 */ /* 0x000fe400000000ff */
[----:B------:R-:W-:-:S07]  /*0e60*/  @!P1 IADD3 R17, PT, PT, R17, 0x40, RZ ;  /* 0x0000004011119810 */ /* 0x000fce0007ffe0ff */
.L_x_58:
[----:B------:R-:W-:Y:S01]  /*0e70*/  LEA R19, R13, 0xc0800000, 0x17 ;  /* 0xc08000000d137811 */ /* 0x000fe200078eb8ff */
[----:B------:R-:W-:Y:S01]  /*0e80*/  VIADD R18, R18, 0xffffff81 ;  /* 0xffffff8112127836 */ /* 0x000fe20000000000 */
[----:B------:R-:W-:Y:S02]  /*0e90*/  BSSY.RECONVERGENT B3, `(.L_x_63) ;  /* 0x0000035000037945 */ /* 0x000fe40003800200 */
[----:B------:R-:W-:Y:S01]  /*0ea0*/  IADD3 R26, PT, PT, -R19, R0, RZ ;  /* 0x00000000131a7210 */ /* 0x000fe20007ffe1ff */
[C---:B------:R-:W-:Y:S01]  /*0eb0*/  IMAD R0, R18.reuse, -0x800000, R25 ;  /* 0xff80000012007824 */ /* 0x040fe200078e0219 */
[----:B------:R-:W-:Y:S02]  /*0ec0*/  IADD3 R18, PT, PT, R18, 0x7f, -R13 ;  /* 0x0000007f12127810 */ /* 0x000fe40007ffe80d */
[----:B------:R-:W0:Y:S01]  /*0ed0*/  MUFU.RCP R22, R26 ;  /* 0x0000001a00167308 */ /* 0x000e220000001000 */
[----:B------:R-:W-:Y:S01]  /*0ee0*/  FADD.FTZ R19, -R26, -RZ ;  /* 0x800000ff1a137221 */ /* 0x000fe20000010100 */
[----:B------:R-:W-:-:S03]  /*0ef0*/  IADD3 R17, PT, PT, R18, R17, RZ ;  /* 0x0000001112117210 */ /* 0x000fc60007ffe0ff */
[----:B0-----:R-:W-:-:S04]  /*0f00*/  FFMA R23, R22, R19, 1 ;  /* 0x3f80000016177423 */ /* 0x001fc80000000013 */
[----:B------:R-:W-:-:S04]  /*0f10*/  FFMA R23, R22, R23, R22 ;  /* 0x0000001716177223 */ /* 0x000fc80000000016 */
[----:B------:R-:W-:-:S04]  /*0f20*/  FFMA R22, R0, R23, RZ ;  /* 0x0000001700167223 */ /* 0x000fc800000000ff */
[----:B------:R-:W-:-:S04]  /*0f30*/  FFMA R24, R19, R22, R0 ;  /* 0x0000001613187223 */ /* 0x000fc80000000000 */
[----:B------:R-:W-:-:S04]  /*0f40*/  FFMA R24, R23, R24, R22 ;  /* 0x0000001817187223 */ /* 0x000fc80000000016 */
[----:B------:R-:W-:-:S04]  /*0f50*/  FFMA R19, R19, R24, R0 ;  /* 0x0000001813137223 */ /* 0x000fc80000000000 */
[----:B------:R-:W-:-:S05]  /*0f60*/  FFMA R0, R23, R19, R24 ;  /* 0x0000001317007223 */ /* 0x000fca0000000018 */
[----:B------:R-:W-:-:S04]  /*0f70*/  SHF.R.U32.HI R13, RZ, 0x17, R0 ;  /* 0x00000017ff0d7819 */ /* 0x000fc80000011600 */
[----:B------:R-:W-:-:S04]  /*0f80*/  LOP3.LUT R18, R13, 0xff, RZ, 0xc0, !PT ;  /* 0x000000ff0d127812 */ /* 0x000fc800078ec0ff */
[----:B------:R-:W-:-:S05]  /*0f90*/  IADD3 R13, PT, PT, R18, R17, RZ ;  /* 0x00000011120d7210 */ /* 0x000fca0007ffe0ff */
        /* <DEDUP_REMOVED lines=10> */
[-CC-:B------:R-:W-:Y:S01]  /*1040*/  FFMA.RZ R17, R23, R19.reuse, R24.reuse ;  /* 0x0000001317117223 */ /* 0x180fe2000000c018 */
[----:B------:R-:W-:Y:S01]  /*1050*/  IADD3 R22, PT, PT, R13, 0x20, RZ ;  /* 0x000000200d167810 */ /* 0x000fe20007ffe0ff */
[CCC-:B------:R-:W-:Y:S01]  /*1060*/  FFMA.RP R18, R23.reuse, R19.reuse, R24.reuse ;  /* 0x0000001317127223 */ /* 0x1c0fe20000008018 */
[----:B------:R-:W-:Y:S01]  /*1070*/  FFMA.RM R19, R23, R19, R24 ;  /* 0x0000001317137223 */ /* 0x000fe20000004018 */
[----:B------:R-:W-:Y:S02]  /*1080*/  ISETP.NE.AND P3, PT, R13, RZ, PT ;  /* 0x000000ff0d00720c */ /* 0x000fe40003f65270 */
[----:B------:R-:W-:Y:S02]  /*1090*/  LOP3.LUT R17, R17, 0x7fffff, RZ, 0xc0, !PT ;  /* 0x007fffff11117812 */ /* 0x000fe400078ec0ff */
[----:B------:R-:W-:Y:S02]  /*10a0*/  ISETP.NE.AND P1, PT, R13, RZ, PT ;  /* 0x000000ff0d00720c */ /* 0x000fe40003f25270 */
[----:B------:R-:W-:-:S02]  /*10b0*/  LOP3.LUT R17, R17, 0x800000, RZ, 0xfc, !PT ;  /* 0x0080000011117812 */ /* 0x000fc400078efcff */
[----:B------:R-:W-:Y:S02]  /*10c0*/  IADD3 R13, PT, PT, -R13, RZ, RZ ;  /* 0x000000ff0d0d7210 */ /* 0x000fe40007ffe1ff */
[----:B------:R-:W-:Y:S02]  /*10d0*/  SHF.L.U32 R22, R17, R22, RZ ;  /* 0x0000001611167219 */ /* 0x000fe400000006ff */
[----:B------:R-:W-:Y:S02]  /*10e0*/  FSETP.NEU.FTZ.AND P0, PT, R18, R19, PT ;  /* 0x000000131200720b */ /* 0x000fe40003f1d000 */
[----:B------:R-:W-:Y:S02]  /*10f0*/  SEL R18, R13, RZ, P3 ;  /* 0x000000ff0d127207 */ /* 0x000fe40001800000 */
[----:B------:R-:W-:Y:S02]  /*1100*/  ISETP.NE.AND P1, PT, R22, RZ, P1 ;  /* 0x000000ff1600720c */ /* 0x000fe40000f25270 */
[----:B------:R-:W-:-:S02]  /*1110*/  SHF.R.U32.HI R18, RZ, R18, R17 ;  /* 0x00000012ff127219 */ /* 0x000fc40000011611 */
[----:B------:R-:W-:Y:S02]  /*1120*/  PLOP3.LUT P0, PT, P0, P1, PT, 0xf8, 0x8f ;  /* 0x00000000008f781c */ /* 0x000fe40000703f70 */
[----:B------:R-:W-:Y:S02]  /*1130*/  SHF.R.U32.HI R22, RZ, 0x1, R18 ;  /* 0x00000001ff167819 */ /* 0x000fe40000011612 */
[----:B------:R-:W-:-:S04]  /*1140*/  SEL R13, RZ, 0x1, !P0 ;  /* 0x00000001ff0d7807 */ /* 0x000fc80004000000 */
[----:B------:R-:W-:-:S04]  /*1150*/  LOP3.LUT R13, R13, 0x1, R22, 0xf8, !PT ;  /* 0x000000010d0d7812 */ /* 0x000fc800078ef816 */
[----:B------:R-:W-:-:S05]  /*1160*/  LOP3.LUT R13, R13, R18, RZ, 0xc0, !PT ;  /* 0x000000120d0d7212 */ /* 0x000fca00078ec0ff */
[----:B------:R-:W-:-:S05]  /*1170*/  IMAD.IADD R13, R22, 0x1, R13 ;  /* 0x00000001160d7824 */ /* 0x000fca00078e020d */
[----:B------:R-:W-:Y:S01]  /*1180*/  LOP3.LUT R0, R13, R0, RZ, 0xfc, !PT ;  /* 0x000000000d007212 */ /* 0x000fe200078efcff */
[----:B------:R-:W-:Y:S06]  /*1190*/  BRA `(.L_x_66) ;  /* 0x0000000000107947 */ /* 0x000fec0003800000 */
.L_x_65:
[----:B------:R-:W-:-:S04]  /*11a0*/  LOP3.LUT R0, R0, 0x80000000, RZ, 0xc0, !PT ;  /* 0x8000000000007812 */ /* 0x000fc800078ec0ff */
[----:B------:R-:W-:Y:S01]  /*11b0*/  LOP3.LUT R0, R0, 0x7f800000, RZ, 0xfc, !PT ;  /* 0x7f80000000007812 */ /* 0x000fe200078efcff */
[----:B------:R-:W-:Y:S06]  /*11c0*/  BRA `(.L_x_66) ;  /* 0x0000000000047947 */ /* 0x000fec0003800000 */
.L_x_64:
[----:B------:R-:W-:-:S07]  /*11d0*/  LEA R0, R17, R0, 0x17 ;  /* 0x0000000011007211 */ /* 0x000fce00078eb8ff */
.L_x_66:
[----:B------:R-:W-:Y:S05]  /*11e0*/  BSYNC.RECONVERGENT B3 ;  /* 0x0000000000037941 */ /* 0x000fea0003800200 */
.L_x_63:
[----:B------:R-:W-:Y:S05]  /*11f0*/  BRA `(.L_x_67) ;  /* 0x0000000000207947 */ /* 0x000fea0003800000 */
.L_x_62:
[----:B------:R-:W-:-:S04]  /*1200*/  LOP3.LUT R0, R0, 0x80000000, R25, 0x48, !PT ;  /* 0x8000000000007812 */ /* 0x000fc800078e4819 */
[----:B------:R-:W-:Y:S01]  /*1210*/  LOP3.LUT R0, R0, 0x7f800000, RZ, 0xfc, !PT ;  /* 0x7f80000000007812 */ /* 0x000fe200078efcff */
[----:B------:R-:W-:Y:S06]  /*1220*/  BRA `(.L_x_67) ;  /* 0x0000000000147947 */ /* 0x000fec0003800000 */
.L_x_61:
[----:B------:R-:W-:Y:S01]  /*1230*/  LOP3.LUT R0, R0, 0x80000000, R25, 0x48, !PT ;  /* 0x8000000000007812 */ /* 0x000fe200078e4819 */
[----:B------:R-:W-:Y:S06]  /*1240*/  BRA `(.L_x_67) ;  /* 0x00000000000c7947 */ /* 0x000fec0003800000 */
.L_x_60:
[----:B------:R-:W0:Y:S01]  /*1250*/  MUFU.RSQ R0, -QNAN ;  /* 0xffc0000000007908 */ /* 0x000e220000001400 */
[----:B------:R-:W-:Y:S05]  /*1260*/  BRA `(.L_x_67) ;  /* 0x0000000000047947 */ /* 0x000fea0003800000 */
.L_x_59:
[----:B------:R-:W-:-:S07]  /*1270*/  FADD.FTZ R0, R25, R27 ;  /* 0x0000001b19007221 */ /* 0x000fce0000010000 */
.L_x_67:
[----:B------:R-:W-:Y:S05]  /*1280*/  BSYNC.RECONVERGENT B2 ;  /* 0x0000000000027941 */ /* 0x000fea0003800200 */
.L_x_57:
[----:B------:R-:W-:-:S04]  /*1290*/  HFMA2 R13, -RZ, RZ, 0, 0 ;  /* 0x00000000ff0d7431 */ /* 0x000fc800000001ff */
[----:B0-----:R-:W-:Y:S05]  /*12a0*/  RET.REL.NODEC R12 `(_ZN14gpu_algorithms4cuda37ComplexPointwiseNormalizedCorrelationEP6float2PKS1_jf) ;  /* 0xffffffec0c547950 */ /* 0x001fea0003c3ffff */
.L_x_68:
        /* <DEDUP_REMOVED lines=13> */
.L_x_91:


//--------------------- .text._ZN14gpu_algorithms4cuda27ComplexPointwiseMulAndScaleEP6float2PKS1_jf --------------------------
	.section	.text._ZN14gpu_algorithms4cuda27ComplexPointwiseMulAndScaleEP6float2PKS1_jf,"ax",@progbits
	.align	128
.text._ZN14gpu_algorithms4cuda27ComplexPointwiseMulAndScaleEP6float2PKS1_jf:
        .type           _ZN14gpu_algorithms4cuda27ComplexPointwiseMulAndScaleEP6float2PKS1_jf,@function
        .size           _ZN14gpu_algorithms4cuda27ComplexPointwiseMulAndScaleEP6float2PKS1_jf,(.L_x_94 - _ZN14gpu_algorithms4cuda27ComplexPointwiseMulAndScaleEP6float2PKS1_jf)
        .other          _ZN14gpu_algorithms4cuda27ComplexPointwiseMulAndScaleEP6float2PKS1_jf,@"STO_CUDA_ENTRY STV_DEFAULT"
_ZN14gpu_algorithms4cuda27ComplexPointwiseMulAndScaleEP6float2PKS1_jf:
        /* <DEDUP_REMOVED lines=15> */
.L_x_73:
[----:B--2-4-:R-:W-:-:S04]  /*00f0*/  IMAD.WIDE.U32 R12, R17, 0x8, R6 ;  /* 0x00000008110c7825 */ /* 0x014fc800078e0006 */
[C---:B---3--:R-:W-:Y:S02]  /*0100*/  IMAD.WIDE.U32 R10, R17.reuse, 0x8, R4 ;  /* 0x00000008110a7825 */ /* 0x048fe400078e0004 */
[----:B------:R-:W2:Y:S04]  /*0110*/  LDG.E.64 R12, desc[UR6][R12.64] ;  /* 0x000000060c0c7981 */ /* 0x000ea8000c1e1b00 */
[----:B------:R-:W2:Y:S01]  /*0120*/  LDG.E.64 R18, desc[UR6][R10.64] ;  /* 0x000000060a127981 */ /* 0x000ea2000c1e1b00 */
[----:B-1----:R-:W1:Y:S01]  /*0130*/  MUFU.RCP R2, R9 ;  /* 0x0000000900027308 */ /* 0x002e620000001000 */
[----:B------:R-:W3:Y:S01]  /*0140*/  LDC R0, c[0x0][0x394] ;  /* 0x0000e500ff007b82 */ /* 0x000ee20000000800 */
[----:B------:R-:W-:Y:S01]  /*0150*/  VIADD R17, R17, UR4 ;  /* 0x0000000411117c36 */ /* 0x000fe20008000000 */
[----:B------:R-:W-:Y:S04]  /*0160*/  BSSY.RECONVERGENT B0, `(.L_x_69) ;  /* 0x0000010000007945 */ /* 0x000fe80003800200 */
[----:B------:R-:W-:Y:S01]  /*0170*/  ISETP.GE.U32.AND P2, PT, R17, R8, PT ;  /* 0x000000081100720c */ /* 0x000fe20003f46070 */
[----:B-1----:R-:W-:-:S04]  /*0180*/  FFMA R21, R2, -R9, 1 ;  /* 0x3f80000002157423 */ /* 0x002fc80000000809 */
[----:B------:R-:W-:Y:S01]  /*0190*/  FFMA R14, R2, R21, R2 ;  /* 0x00000015020e7223 */ /* 0x000fe20000000002 */
[-C--:B--2---:R-:W-:Y:S01]  /*01a0*/  FMUL R3, R19, R13.reuse ;  /* 0x0000000d13037220 */ /* 0x084fe20000400000 */
[----:B------:R-:W-:-:S03]  /*01b0*/  FMUL R2, R18, R13 ;  /* 0x0000000d12027220 */ /* 0x000fc60000400000 */
[-C--:B------:R-:W-:Y:S01]  /*01c0*/  FFMA R3, R18, R12.reuse, -R3 ;  /* 0x0000000c12037223 */ /* 0x080fe20000000803 */
[----:B------:R-:W-:-:S03]  /*01d0*/  FFMA R2, R19, R12, R2 ;  /* 0x0000000c13027223 */ /* 0x000fc60000000002 */
[----:B------:R-:W1:Y:S01]  /*01e0*/  FCHK P0, R3, R9 ;  /* 0x0000000903007302 */ /* 0x000e620000000000 */
[----:B------:R-:W-:-:S04]  /*01f0*/  FFMA R16, R3, R14, RZ ;  /* 0x0000000e03107223 */ /* 0x000fc800000000ff */
[----:B------:R-:W-:-:S04]  /*0200*/  FFMA R13, R16, -R9, R3 ;  /* 0x80000009100d7223 */ /* 0x000fc80000000003 */
[----:B------:R-:W-:Y:S01]  /*0210*/  FFMA R12, R14, R13, R16 ;  /* 0x0000000d0e0c7223 */ /* 0x000fe20000000010 */
[----:B-1-3--:R-:W-:Y:S06]  /*0220*/  @!P0 BRA `(.L_x_70) ;  /* 0x00000000000c8947 */ /* 0x00afec0003800000 */
[----:B------:R-:W-:-:S07]  /*0230*/  MOV R14, 0x250 ;  /* 0x00000250000e7802 */ /* 0x000fce0000000f00 */
[----:B0-----:R-:W-:Y:S05]  /*0240*/  CALL.REL.NOINC `($__internal_3_$__cuda_sm3x_div_rn_noftz_f32_slowpath) ;  /* 0x00000000004c7944 */ /* 0x001fea0003c00000 */
[----:B------:R-:W-:-:S07]  /*0250*/  IMAD.MOV.U32 R12, RZ, RZ, R3 ;  /* 0x000000ffff0c7224 */ /* 0x000fce00078e0003 */
.L_x_70:
[----:B------:R-:W-:Y:S05]  /*0260*/  BSYNC.RECONVERGENT B0 ;  /* 0x0000000000007941 */ /* 0x000fea0003800200 */
.L_x_69:
        /* <DEDUP_REMOVED lines=11> */
[----:B------:R-:W-:Y:S05]  /*0320*/  CALL.REL.NOINC `($__internal_3_$__cuda_sm3x_div_rn_noftz_f32_slowpath) ;  /* 0x0000000000147944 */ /* 0x000fea0003c00000 */
[----:B------:R-:W-:-:S07]  /*0330*/  IMAD.MOV.U32 R13, RZ, RZ, R3 ;  /* 0x000000ffff0d7224 */ /* 0x000fce00078e0003 */
.L_x_72:
[----:B------:R-:W-:Y:S05]  /*0340*/  BSYNC.RECONVERGENT B0 ;  /* 0x0000000000007941 */ /* 0x000fea0003800200 */
.L_x_71:
[----:B------:R2:W-:Y:S01]  /*0350*/  STG.E.64 desc[UR6][R10.64], R12 ;  /* 0x0000000c0a007986 */ /* 0x0005e2000c101b06 */
[----:B------:R-:W-:Y:S05]  /*0360*/  @!P2 BRA `(.L_x_73) ;  /* 0xfffffffc0060a947 */ /* 0x000fea000383ffff */
[----:B------:R-:W-:Y:S05]  /*0370*/  EXIT ;  /* 0x000000000000794d */ /* 0x000fea0003800000 */
        .weak           $__internal_3_$__cuda_sm3x_div_rn_noftz_f32_slowpath
        .type           $__internal_3_$__cuda_sm3x_div_rn_noftz_f32_slowpath,@function
        .size           $__internal_3_$__cuda_sm3x_div_rn_noftz_f32_slowpath,(.L_x_94 - $__internal_3_$__cuda_sm3x_div_rn_noftz_f32_slowpath)
$__internal_3_$__cuda_sm3x_div_rn_noftz_f32_slowpath:
[--C-:B------:R-:W-:Y:S01]  /*0380*/  SHF.R.U32.HI R13, RZ, 0x17, R0.reuse ;  /* 0x00000017ff0d7819 */ /* 0x100fe20000011600 */
[----:B------:R-:W-:Y:S01]  /*0390*/  BSSY.RECONVERGENT B1, `(.L_x_74) ;  /* 0x0000063000017945 */ /* 0x000fe20003800200 */
[----:B------:R-:W-:Y:S01]  /*03a0*/  SHF.R.U32.HI R16, RZ, 0x17, R3 ;  /* 0x00000017ff107819 */ /* 0x000fe20000011603 */
[----:B------:R-:W-:Y:S01]  /*03b0*/  IMAD.MOV.U32 R18, RZ, RZ, R0 ;  /* 0x000000ffff127224 */ /* 0x000fe200078e0000 */
[----:B------:R-:W-:Y:S02]  /*03c0*/  LOP3.LUT R13, R13, 0xff, RZ, 0xc0, !PT ;  /* 0x000000ff0d0d7812 */ /* 0x000fe400078ec0ff */
[----:B------:R-:W-:-:S03]  /*03d0*/  LOP3.LUT R22, R16, 0xff, RZ, 0xc0, !PT ;  /* 0x000000ff10167812 */ /* 0x000fc600078ec0ff */
[----:B------:R-:W-:Y:S02]  /*03e0*/  VIADD R19, R13, 0xffffffff ;  /* 0xffffffff0d137836 */ /* 0x000fe40000000000 */
[----:B------:R-:W-:-:S03]  /*03f0*/  VIADD R20, R22, 0xffffffff ;  /* 0xffffffff16147836 */ /* 0x000fc60000000000 */
        /* <DEDUP_REMOVED lines=27> */
.L_x_75:
[----:B------:R-:W-:Y:S01]  /*05b0*/  LEA R19, R13, 0xc0800000, 0x17 ;  /* 0xc08000000d137811 */ /* 0x000fe200078eb8ff */
[----:B------:R-:W-:Y:S01]  /*05c0*/  VIADD R22, R22, 0xffffff81 ;  /* 0xffffff8116167836 */ /* 0x000fe20000000000 */
[----:B------:R-:W-:Y:S02]  /*05d0*/  BSSY.RECONVERGENT B2, `(.L_x_80) ;  /* 0x0000035000027945 */ /* 0x000fe40003800200 */
[----:B------:R-:W-:Y:S01]  /*05e0*/  IADD3 R21, PT, PT, -R19, R18, RZ ;  /* 0x0000001213157210 */ /* 0x000fe20007ffe1ff */
[----:B------:R-:W-:-:S03]  /*05f0*/  IMAD R3, R22, -0x800000, R3 ;  /* 0xff80000016037824 */ /* 0x000fc600078e0203 */
[----:B------:R0:W1:Y:S01]  /*0600*/  MUFU.RCP R18, R21 ;  /* 0x0000001500127308 */ /* 0x0000620000001000 */
[----:B------:R-:W-:Y:S01]  /*0610*/  FADD.FTZ R20, -R21, -RZ ;  /* 0x800000ff15147221 */ /* 0x000fe20000010100 */
[----:B0-----:R-:W-:-:S05]  /*0620*/  IADD3 R21, PT, PT, R22, 0x7f, -R13 ;  /* 0x0000007f16157810 */ /* 0x001fca0007ffe80d */
[----:B------:R-:W-:Y:S02]  /*0630*/  IMAD.IADD R16, R21, 0x1, R16 ;  /* 0x0000000115107824 */ /* 0x000fe400078e0210 */
[----:B-1----:R-:W-:-:S04]  /*0640*/  FFMA R19, R18, R20, 1 ;  /* 0x3f80000012137423 */ /* 0x002fc80000000014 */
[----:B------:R-:W-:-:S04]  /*0650*/  FFMA R18, R18, R19, R18 ;  /* 0x0000001312127223 */ /* 0x000fc80000000012 */
        /* <DEDUP_REMOVED lines=18> */
[CCC-:B------:R-:W-:Y:S01]  /*0780*/  FFMA.RZ R13, R18.reuse, R20.reuse, R19.reuse ;  /* 0x00000014120d7223 */ /* 0x1c0fe2000000c013 */
[C---:B------:R-:W-:Y:S02]  /*0790*/  ISETP.NE.AND P3, PT, R21.reuse, RZ, PT ;  /* 0x000000ff1500720c */ /* 0x040fe40003f65270 */
[----:B------:R-:W-:Y:S02]  /*07a0*/  ISETP.NE.AND P1, PT, R21, RZ, PT ;  /* 0x000000ff1500720c */ /* 0x000fe40003f25270 */
[----:B------:R-:W-:Y:S01]  /*07b0*/  LOP3.LUT R16, R13, 0x7fffff, RZ, 0xc0, !PT ;  /* 0x007fffff0d107812 */ /* 0x000fe200078ec0ff */
[CCC-:B------:R-:W-:Y:S01]  /*07c0*/  FFMA.RP R13, R18.reuse, R20.reuse, R19.reuse ;  /* 0x00000014120d7223 */ /* 0x1c0fe20000008013 */
[----:B------:R-:W-:Y:S01]  /*07d0*/  FFMA.RM R18, R18, R20, R19 ;  /* 0x0000001412127223 */ /* 0x000fe20000004013 */
[C---:B------:R-:W-:Y:S01]  /*07e0*/  VIADD R19, R21.reuse, 0x20 ;  /* 0x0000002015137836 */ /* 0x040fe20000000000 */
[----:B------:R-:W-:Y:S02]  /*07f0*/  LOP3.LUT R16, R16, 0x800000, RZ, 0xfc, !PT ;  /* 0x0080000010107812 */ /* 0x000fe400078efcff */
[----:B------:R-:W-:-:S02]  /*0800*/  IADD3 R20, PT, PT, -R21, RZ, RZ ;  /* 0x000000ff15147210 */ /* 0x000fc40007ffe1ff */
[----:B------:R-:W-:Y:S02]  /*0810*/  SHF.L.U32 R19, R16, R19, RZ ;  /* 0x0000001310137219 */ /* 0x000fe400000006ff */
[----:B------:R-:W-:Y:S02]  /*0820*/  FSETP.NEU.FTZ.AND P0, PT, R13, R18, PT ;  /* 0x000000120d00720b */ /* 0x000fe40003f1d000 */
[----:B------:R-:W-:Y:S02]  /*0830*/  SEL R13, R20, RZ, P3 ;  /* 0x000000ff140d7207 */ /* 0x000fe40001800000 */
[----:B------:R-:W-:Y:S02]  /*0840*/  ISETP.NE.AND P1, PT, R19, RZ, P1 ;  /* 0x000000ff1300720c */ /* 0x000fe40000f25270 */
[----:B------:R-:W-:Y:S02]  /*0850*/  SHF.R.U32.HI R13, RZ, R13, R16 ;  /* 0x0000000dff0d7219 */ /* 0x000fe40000011610 */
[----:B------:R-:W-:-:S02]  /*0860*/  PLOP3.LUT P0, PT, P0, P1, PT, 0xf8, 0x8f ;  /* 0x00000000008f781c */ /* 0x000fc40000703f70 */
[----:B------:R-:W-:Y:S02]  /*0870*/  SHF.R.U32.HI R19, RZ, 0x1, R13 ;  /* 0x00000001ff137819 */ /* 0x000fe4000001160d */
[----:B------:R-:W-:-:S04]  /*0880*/  SEL R16, RZ, 0x1, !P0 ;  /* 0x00000001ff107807 */ /* 0x000fc80004000000 */
[----:B------:R-:W-:-:S04]  /*0890*/  LOP3.LUT R16, R16, 0x1, R19, 0xf8, !PT ;  /* 0x0000000110107812 */ /* 0x000fc800078ef813 */
[----:B------:R-:W-:-:S05]  /*08a0*/  LOP3.LUT R16, R16, R13, RZ, 0xc0, !PT ;  /* 0x0000000d10107212 */ /* 0x000fca00078ec0ff */
[----:B------:R-:W-:-:S05]  /*08b0*/  IMAD.IADD R16, R19, 0x1, R16 ;  /* 0x0000000113107824 */ /* 0x000fca00078e0210 */
[----:B------:R-:W-:Y:S01]  /*08c0*/  LOP3.LUT R3, R16, R3, RZ, 0xfc, !PT ;  /* 0x0000000310037212 */ /* 0x000fe200078efcff */
[----:B------:R-:W-:Y:S06]  /*08d0*/  BRA `(.L_x_83) ;  /* 0x0000000000107947 */ /* 0x000fec0003800000 */
.L_x_82:
[----:B------:R-:W-:-:S04]  /*08e0*/  LOP3.LUT R3, R3, 0x80000000, RZ, 0xc0, !PT ;  /* 0x8000000003037812 */ /* 0x000fc800078ec0ff */
[----:B------:R-:W-:Y:S01]  /*08f0*/  LOP3.LUT R3, R3, 0x7f800000, RZ, 0xfc, !PT ;  /* 0x7f80000003037812 */ /* 0x000fe200078efcff */
[----:B------:R-:W-:Y:S06]  /*0900*/  BRA `(.L_x_83) ;  /* 0x0000000000047947 */ /* 0x000fec0003800000 */
.L_x_81:
[----:B------:R-:W-:-:S07]  /*0910*/  IMAD R3, R16, 0x800000, R3 ;  /* 0x0080000010037824 */ /* 0x000fce00078e0203 */
.L_x_83:
[----:B------:R-:W-:Y:S05]  /*0920*/  BSYNC.RECONVERGENT B2 ;  /* 0x0000000000027941 */ /* 0x000fea0003800200 */
.L_x_80:
[----:B------:R-:W-:Y:S05]  /*0930*/  BRA `(.L_x_84) ;  /* 0x0000000000207947 */ /* 0x000fea0003800000 */
.L_x_79:
[----:B------:R-:W-:-:S04]  /*0940*/  LOP3.LUT R3, R18, 0x80000000, R3, 0x48, !PT ;  /* 0x8000000012037812 */ /* 0x000fc800078e4803 */
[----:B------:R-:W-:Y:S01]  /*0950*/  LOP3.LUT R3, R3, 0x7f800000, RZ, 0xfc, !PT ;  /* 0x7f80000003037812 */ /* 0x000fe200078efcff */
[----:B------:R-:W-:Y:S06]  /*0960*/  BRA `(.L_x_84) ;  /* 0x0000000000147947 */ /* 0x000fec0003800000 */
.L_x_78:
[----:B------:R-:W-:Y:S01]  /*0970*/  LOP3.LUT R3, R18, 0x80000000, R3, 0x48, !PT ;  /* 0x8000000012037812 */ /* 0x000fe200078e4803 */
[----:B------:R-:W-:Y:S06]  /*0980*/  BRA `(.L_x_84) ;  /* 0x00000000000c7947 */ /* 0x000fec0003800000 */
.L_x_77:
[----:B------:R-:W0:Y:S01]  /*0990*/  MUFU.RSQ R3, -QNAN ;  /* 0xffc0000000037908 */ /* 0x000e220000001400 */
[----:B------:R-:W-:Y:S05]  /*09a0*/  BRA `(.L_x_84) ;  /* 0x0000000000047947 */ /* 0x000fea0003800000 */
.L_x_76:
[----:B------:R-:W-:-:S07]  /*09b0*/  FADD.FTZ R3, R3, R0 ;  /* 0x0000000003037221 */ /* 0x000fce0000010000 */
.L_x_84:
[----:B------:R-:W-:Y:S05]  /*09c0*/  BSYNC.RECONVERGENT B1 ;  /* 0x0000000000017941 */ /* 0x000fea0003800200 */
.L_x_74:
[----:B------:R-:W-:Y:S02]  /*09d0*/  IMAD.MOV.U32 R18, RZ, RZ, R14 ;  /* 0x000000ffff127224 */ /* 0x000fe400078e000e */
[----:B------:R-:W-:-:S04]  /*09e0*/  IMAD.MOV.U32 R19, RZ, RZ, 0x0 ;  /* 0x00000000ff137424 */ /* 0x000fc800078e00ff */
[----:B0-----:R-:W-:Y:S05]  /*09f0*/  RET.REL.NODEC R18 `(_ZN14gpu_algorithms4cuda27ComplexPointwiseMulAndScaleEP6float2PKS1_jf) ;  /* 0xfffffff412807950 */ /* 0x001fea0003c3ffff */
.L_x_85:
        /* <DEDUP_REMOVED lines=16> */
.L_x_94:


//--------------------- .text._ZN14gpu_algorithms4cuda38ComplexStreamSequentialIndex2DFFTShiftEPK6float2PS1_jj --------------------------
	.section	.text._ZN14gpu_algorithms4cuda38ComplexStreamSequentialIndex2DFFTShiftEPK6float2PS1_jj,"ax",@progbits
	.align	128
.text._ZN14gpu_algorithms4cuda38ComplexStreamSequentialIndex2DFFTShiftEPK6float2PS1_jj:
        .type           _ZN14gpu_algorithms4cuda38ComplexStreamSequentialIndex2DFFTShiftEPK6float2PS1_jj,@function
        .size           _ZN14gpu_algorithms4cuda38ComplexStreamSequentialIndex2DFFTShiftEPK6float2PS1_jj,(.L_x_96 - _ZN14gpu_algorithms4cuda38ComplexStreamSequentialIndex2DFFTShiftEPK6float2PS1_jj)
        .other          _ZN14gpu_algorithms4cuda38ComplexStreamSequentialIndex2DFFTShiftEPK6float2PS1_jj,@"STO_CUDA_ENTRY STV_DEFAULT"
_ZN14gpu_algorithms4cuda38ComplexStreamSequentialIndex2DFFTShiftEPK6float2PS1_jj:
        /* <DEDUP_REMOVED lines=13> */
[----:B-1----:R-:W-:Y:S01]  /*00d0*/  UIMAD UR4, UR4, UR5, URZ ;  /* 0x00000005040472a4 */ /* 0x002fe2000f8e02ff */
[----:B0-----:R-:W0:Y:S01]  /*00e0*/  I2F.U32.RP R7, R0 ;  /* 0x0000000000077306 */ /* 0x001e220000209000 */
[C---:B------:R-:W-:Y:S01]  /*00f0*/  VIADD R6, R0.reuse, 0xffffffff ;  /* 0xffffffff00067836 */ /* 0x040fe20000000000 */
[----:B------:R-:W-:-:S04]  /*0100*/  ISETP.NE.U32.AND P0, PT, R0, RZ, PT ;  /* 0x000000ff0000720c */ /* 0x000fc80003f05070 */
[----:B------:R-:W-:-:S04]  /*0110*/  LEA.HI R10, R6, R6, RZ, 0x1 ;  /* 0x00000006060a7211 */ /* 0x000fc800078f08ff */
[----:B------:R-:W-:Y:S01]  /*0120*/  SHF.R.S32.HI R10, RZ, 0x1, R10 ;  /* 0x00000001ff0a7819 */ /* 0x000fe2000001140a */
[----:B0-----:R-:W0:Y:S02]  /*0130*/  MUFU.RCP R7, R7 ;  /* 0x0000000700077308 */ /* 0x001e240000001000 */
[----:B0-----:R-:W-:-:S06]  /*0140*/  VIADD R8, R7, 0xffffffe ;  /* 0x0ffffffe07087836 */ /* 0x001fcc0000000000 */
[----:B------:R0:W1:Y:S02]  /*0150*/  F2I.FTZ.U32.TRUNC.NTZ R9, R8 ;  /* 0x0000000800097305 */ /* 0x000064000021f000 */
[----:B0-----:R-:W-:Y:S02]  /*0160*/  HFMA2 R8, -RZ, RZ, 0, 0 ;  /* 0x00000000ff087431 */ /* 0x001fe400000001ff */
[----:B-1----:R-:W-:-:S04]  /*0170*/  IMAD.MOV R13, RZ, RZ, -R9 ;  /* 0x000000ffff0d7224 */ /* 0x002fc800078e0a09 */
[----:B------:R-:W-:-:S04]  /*0180*/  IMAD R7, R13, R0, RZ ;  /* 0x000000000d077224 */ /* 0x000fc800078e02ff */
[----:B------:R-:W-:Y:S01]  /*0190*/  IMAD.HI.U32 R8, R9, R7, R8 ;  /* 0x0000000709087227 */ /* 0x000fe200078e0008 */
[----:B--234-:R-:W-:-:S07]  /*01a0*/  LOP3.LUT R9, RZ, R0, RZ, 0x33, !PT ;  /* 0x00000000ff097212 */ /* 0x01cfce00078e33ff */
.L_x_86:
[----:B0-----:R-:W-:-:S06]  /*01b0*/  IMAD.WIDE.U32 R6, R11, 0x8, R4 ;  /* 0x000000080b067825 */ /* 0x001fcc00078e0004 */
[----:B------:R-:W2:Y:S01]  /*01c0*/  LDG.E.64 R6, desc[UR6][R6.64] ;  /* 0x0000000606067981 */ /* 0x000ea2000c1e1b00 */
[----:B------:R-:W-:-:S04]  /*01d0*/  IMAD.HI.U32 R12, R8, R11, RZ ;  /* 0x0000000b080c7227 */ /* 0x000fc800078e00ff */
[----:B------:R-:W-:-:S04]  /*01e0*/  IMAD.MOV R13, RZ, RZ, -R12 ;  /* 0x000000ffff0d7224 */ /* 0x000fc800078e0a0c */
[----:B------:R-:W-:-:S05]  /*01f0*/  IMAD R13, R0, R13, R11 ;  /* 0x0000000d000d7224 */ /* 0x000fca00078e020b */
[----:B------:R-:W-:-:S13]  /*0200*/  ISETP.GE.U32.AND P1, PT, R13, R0, PT ;  /* 0x000000000d00720c */ /* 0x000fda0003f26070 */
[----:B------:R-:W-:Y:S01]  /*0210*/  @P1 IMAD.IADD R13, R13, 0x1, -R0 ;  /* 0x000000010d0d1824 */ /* 0x000fe200078e0a00 */
[----:B------:R-:W-:-:S04]  /*0220*/  @P1 IADD3 R12, PT, PT, R12, 0x1, RZ ;  /* 0x000000010c0c1810 */ /* 0x000fc80007ffe0ff */
[----:B------:R-:W-:-:S13]  /*0230*/  ISETP.GE.U32.AND P2, PT, R13, R0, PT ;  /* 0x000000000d00720c */ /* 0x000fda0003f46070 */
[----:B------:R-:W-:-:S05]  /*0240*/  @P2 VIADD R12, R12, 0x1 ;  /* 0x000000010c0c2836 */ /* 0x000fca0000000000 */
[----:B------:R-:W-:-:S05]  /*0250*/  SEL R13, R9, R12, !P0 ;  /* 0x0000000c090d7207 */ /* 0x000fca0004000000 */
[----:B------:R-:W-:Y:S01]  /*0260*/  IMAD.MOV R15, RZ, RZ, -R13 ;  /* 0x000000ffff0f7224 */ /* 0x000fe200078e0a0d */
[----:B------:R-:W-:-:S03]  /*0270*/  IADD3 R13, PT, PT, -R10, R13, RZ ;  /* 0x0000000d0a0d7210 */ /* 0x000fc60007ffe1ff */
[C---:B------:R-:W-:Y:S01]  /*0280*/  IMAD R15, R0.reuse, R15, R11 ;  /* 0x0000000f000f7224 */ /* 0x040fe200078e020b */
[-C--:B------:R-:W-:Y:S02]  /*0290*/  ISETP.GE.AND P2, PT, R13, R0.reuse, PT ;  /* 0x000000000d00720c */ /* 0x080fe40003f46270 */
[----:B------:R-:W-:Y:S01]  /*02a0*/  IADD3 R11, PT, PT, R11, UR4, RZ ;  /* 0x000000040b0b7c10 */ /* 0x000fe2000fffe0ff */
[----:B------:R-:W-:Y:S01]  /*02b0*/  IMAD.IADD R15, R15, 0x1, -R10 ;  /* 0x000000010f0f7824 */ /* 0x000fe200078e0a0a */
[----:B------:R-:W-:Y:S02]  /*02c0*/  SEL R14, R0, RZ, P2 ;  /* 0x000000ff000e7207 */ /* 0x000fe40001000000 */
[----:B------:R-:W-:Y:S02]  /*02d0*/  ISETP.GE.AND P2, PT, R13, RZ, PT ;  /* 0x000000ff0d00720c */ /* 0x000fe40003f46270 */
[----:B------:R-:W-:Y:S01]  /*02e0*/  ISETP.GE.AND P1, PT, R15, R0, PT ;  /* 0x000000000f00720c */ /* 0x000fe20003f26270 */
[----:B------:R-:W-:-:S03]  /*02f0*/  IMAD.MOV R19, RZ, RZ, -R14 ;  /* 0x000000ffff137224 */ /* 0x000fc600078e0a0e */
[----:B------:R-:W-:Y:S02]  /*0300*/  SEL R12, R0, RZ, P1 ;  /* 0x000000ff000c7207 */ /* 0x000fe40000800000 */
[----:B------:R-:W-:Y:S02]  /*0310*/  ISETP.GE.AND P1, PT, R15, RZ, PT ;  /* 0x000000ff0f00720c */ /* 0x000fe40003f26270 */
[----:B------:R-:W-:Y:S02]  /*0320*/  IADD3 R17, PT, PT, -R12, RZ, RZ ;  /* 0x000000ff0c117210 */ /* 0x000fe40007ffe1ff */
[-C--:B------:R-:W-:Y:S02]  /*0330*/  SEL R14, R19, R0.reuse, P2 ;  /* 0x00000000130e7207 */ /* 0x080fe40001000000 */
[----:B------:R-:W-:Y:S02]  /*0340*/  SEL R12, R17, R0, P1 ;  /* 0x00000000110c7207 */ /* 0x000fe40000800000 */
[----:B------:R-:W-:Y:S01]  /*0350*/  ISETP.GE.U32.AND P1, PT, R11, UR8, PT ;  /* 0x000000080b007c0c */ /* 0x000fe2000bf26070 */
[----:B------:R-:W-:-:S02]  /*0360*/  IMAD.IADD R14, R13, 0x1, R14 ;  /* 0x000000010d0e7824 */ /* 0x000fc400078e020e */
[----:B------:R-:W-:-:S04]  /*0370*/  IMAD.IADD R15, R15, 0x1, R12 ;  /* 0x000000010f0f7824 */ /* 0x000fc800078e020c */
[----:B------:R-:W-:-:S04]  /*0380*/  IMAD R13, R14, R0, R15 ;  /* 0x000000000e0d7224 */ /* 0x000fc800078e020f */
[----:B------:R-:W-:-:S05]  /*0390*/  IMAD.WIDE.U32 R12, R13, 0x8, R2 ;  /* 0x000000080d0c7825 */ /* 0x000fca00078e0002 */
[----:B--2---:R0:W-:Y:S01]  /*03a0*/  STG.E.64 desc[UR6][R12.64], R6 ;  /* 0x000000060c007986 */ /* 0x0041e2000c101b06 */
[----:B------:R-:W-:Y:S05]  /*03b0*/  @!P1 BRA `(.L_x_86) ;  /* 0xfffffffc007c9947 */ /* 0x000fea000383ffff */
[----:B------:R-:W-:Y:S05]  /*03c0*/  EXIT ;  /* 0x000000000000794d */ /* 0x000fea0003800000 */
.L_x_87:
        /* <DEDUP_REMOVED lines=11> */
.L_x_96:


//--------------------- .nv.global.init           --------------------------
	.section	.nv.global.init,"aw",@progbits
	.align	4
.nv.global.init:
	.type		__cudart_i2opi_f,@object
	.size		__cudart_i2opi_f,(.L_0 - __cudart_i2opi_f)
__cudart_i2opi_f:
        /*0000*/ 	.byte	0x41, 0x90, 0x43, 0x3c, 0x99, 0x95, 0x62, 0xdb, 0xc0, 0xdd, 0x34, 0xf5, 0xd1, 0x57, 0x27, 0xfc
        /*0010*/ 	.byte	0x29, 0x15, 0x44, 0x4e, 0x6e, 0x83, 0xf9, 0xa2
.L_0:


//--------------------- .nv.shared.reserved.0     --------------------------
	.section	.nv.shared.reserved.0,"aw",@nobits
	.weak		__nv_reservedSMEM_offset_0_alias
	.size		__nv_reservedSMEM_offset_0_alias, 0, 64
	.other		__nv_reservedSMEM_offset_0_alias,@"STO_CUDA_RESERVED_SHARED STV_DEFAULT"
__nv_reservedSMEM_offset_0_alias:
	.zero		0
	.zero		64


//--------------------- .nv.constant0._ZN14gpu_algorithms4cuda9TranslateEPK6float2PS1_jjii --------------------------
	.section	.nv.constant0._ZN14gpu_algorithms4cuda9TranslateEPK6float2PS1_jjii,"a",@progbits
	.sectionflags	@""
	.align	4
.nv.constant0._ZN14gpu_algorithms4cuda9TranslateEPK6float2PS1_jjii:
	.zero		928


//--------------------- .nv.constant0._ZN14gpu_algorithms4cuda6RotateEPK6float2PS1_jjf --------------------------
	.section	.nv.constant0._ZN14gpu_algorithms4cuda6RotateEPK6float2PS1_jjf,"a",@progbits
	.sectionflags	@""
	.align	4
.nv.constant0._ZN14gpu_algorithms4cuda6RotateEPK6float2PS1_jjf:
	.zero		924


//--------------------- .nv.constant0._ZN14gpu_algorithms4cuda37ComplexPointwiseNormalizedCorrelationEP6float2PKS1_jf --------------------------
	.section	.nv.constant0._ZN14gpu_algorithms4cuda37ComplexPointwiseNormalizedCorrelationEP6float2PKS1_jf,"a",@progbits
	.sectionflags	@""
	.align	4
.nv.constant0._ZN14gpu_algorithms4cuda37ComplexPointwiseNormalizedCorrelationEP6float2PKS1_jf:
	.zero		920


//--------------------- .nv.constant0._ZN14gpu_algorithms4cuda27ComplexPointwiseMulAndScaleEP6float2PKS1_jf --------------------------
	.section	.nv.constant0._ZN14gpu_algorithms4cuda27ComplexPointwiseMulAndScaleEP6float2PKS1_jf,"a",@progbits
	.sectionflags	@""
	.align	4
.nv.constant0._ZN14gpu_algorithms4cuda27ComplexPointwiseMulAndScaleEP6float2PKS1_jf:
	.zero		920


//--------------------- .nv.constant0._ZN14gpu_algorithms4cuda38ComplexStreamSequentialIndex2DFFTShiftEPK6float2PS1_jj --------------------------
	.section	.nv.constant0._ZN14gpu_algorithms4cuda38ComplexStreamSequentialIndex2DFFTShiftEPK6float2PS1_jj,"a",@progbits
	.sectionflags	@""
	.align	4
.nv.constant0._ZN14gpu_algorithms4cuda38ComplexStreamSequentialIndex2DFFTShiftEPK6float2PS1_jj:
	.zero		920


//--------------------- SYMBOLS --------------------------

	.type		.nv.reservedSmem.offset0,@object
	.size		.nv.reservedSmem.offset0,0x4
